// auto-generated by cutlass_sweep.gemm — config: {"arch": "sm_100", "cluster_m": 1, "cluster_n": 1, "dtype": "bf16", "dtype_b": "bf16", "layout": "nt", "stages": 4, "tile_k": 64, "tile_m": 128, "tile_n": 64}
#include "cutlass/cutlass.h"
#include "cutlass/gemm/collective/collective_builder.hpp"
#include "cutlass/gemm/device/gemm_universal_adapter.h"
#include "cutlass/gemm/kernel/gemm_universal.hpp"
#include "cutlass/epilogue/collective/collective_builder.hpp"

using ElemA = cutlass::bfloat16_t;
using ElemB = cutlass::bfloat16_t;
using ElemCD = cutlass::bfloat16_t;
using Acc  = float;
using TileShape    = cute::Shape<cute::_128, cute::_64, cute::_64>;
using ClusterShape = cute::Shape<cute::_1, cute::_1, cute::_1>;

using CollectiveEpilogue = typename cutlass::epilogue::collective::CollectiveBuilder<
    cutlass::arch::Sm100, cutlass::arch::OpClassTensorOp,
    TileShape, ClusterShape,
    cutlass::epilogue::collective::EpilogueTileAuto,
    Acc, Acc,
    ElemCD, cutlass::layout::RowMajor, 128 / cutlass::sizeof_bits<ElemCD>::value,
    ElemCD, cutlass::layout::RowMajor, 128 / cutlass::sizeof_bits<ElemCD>::value,
    cutlass::epilogue::collective::EpilogueScheduleAuto
  >::CollectiveOp;

using CollectiveMainloop = typename cutlass::gemm::collective::CollectiveBuilder<
    cutlass::arch::Sm100, cutlass::arch::OpClassTensorOp,
    ElemA, cutlass::layout::RowMajor, 128 / cutlass::sizeof_bits<ElemA>::value,
    ElemB, cutlass::layout::ColumnMajor, 128 / cutlass::sizeof_bits<ElemB>::value,
    Acc,
    TileShape, ClusterShape,
    cutlass::gemm::collective::StageCount<4>,
    cutlass::gemm::collective::KernelScheduleAuto
  >::CollectiveOp;

using GemmKernel = cutlass::gemm::kernel::GemmUniversal<
    cute::Shape<int,int,int,int>,
    CollectiveMainloop,
    CollectiveEpilogue
>;
using Gemm = cutlass::gemm::device::GemmUniversalAdapter<GemmKernel>;

// Force the device kernel symbol into the cubin without needing a host main.
auto* _anchor = &cutlass::device_kernel<GemmKernel>;


// ===== COMPILED SASS (sm_100a) =====

	.target	sm_100a

	.elftype	@"ET_EXEC"


//--------------------- .note.nv.tkinfo           --------------------------
	.section	.note.nv.tkinfo,"",@"SHT_NOTE"
	.sectionflags	@"SHF_NOTE_NV_TKINFO"
	.tkinfo
        /*0018*/ 	.word	0x00000002
        /*0030*/ 	.string	""
        /*0030*/ 	.string	"ptxas"
        /*0030*/ 	.string	"Cuda compilation tools, release 13.0, V13.0.88"
        /*0030*/ 	.string	"Build cuda_13.0.r13.0/compiler.36424714_0"
        /*0030*/ 	.string	"-arch sm_100a -m 64 "



//--------------------- .note.nv.cuinfo           --------------------------
	.section	.note.nv.cuinfo,"",@"SHT_NOTE"
	.sectionflags	@"SHF_NOTE_NV_CUINFO"
        /*0018*/ 	.short	0x0002
        /*001a*/ 	.short	0x0064
        /*001c*/ 	.short	0x0082
	.zero		2


//--------------------- .nv.info                  --------------------------
	.section	.nv.info,"",@"SHT_CUDA_INFO"
	.align	4


	//----- nvinfo : EIATTR_REGCOUNT
	.align		4
        /*0000*/ 	.byte	0x04, 0x2f
        /*0002*/ 	.short	(.L_19 - .L_18)
	.align		4
.L_18:
        /*0004*/ 	.word	index@(_ZN7cutlass13device_kernelINS_4gemm6kernel13GemmUniversalIN4cute5tupleIJiiiiEEENS1_10collective13CollectiveMmaINS1_35MainloopSm100TmaUmmaWarpSpecializedILi4ELi2ELi4ENS5_IJNS4_1CILi1EEESB_SB_EEEEENS5_IJNSA_ILi128EEENSA_ILi64EEESF_EEENS_10bfloat16_tENS5_IJlSB_lEEESH_SI_NS4_8TiledMMAINS4_8MMA_AtomIJNS4_20SM100_MMA_F16BF16_SSISH_SH_fLi128ELi64ELNS4_4UMMA5MajorE0ELSN_0ELNSM_7ScaleInE0ELSO_0EEEEEENS4_6LayoutISC_NS5_IJNSA_ILi0EEESS_SS_EEEEENS5_IJNS4_10UnderscoreESV_SV_EEEEENS4_13SM90_TMA_LOADENS4_14ComposedLayoutINS4_7SwizzleILi3ELi4ELi3EEENS4_18smem_ptr_flag_bitsILi16EEENSR_INS5_IJNSA_ILi8EEESF_EEENS5_IJSF_SB_EEEEEEEvNS4_8identityESY_S18_vS19_EENS_8epilogue10collective18CollectiveEpilogueINS1B_23Sm100TmaWarpSpecializedILi3ELi2ELi32ELb1ELb0EEEJSG_NS5_IJNSR_ISE_SB_EENSR_INSA_ILi32EEESB_EEEEESH_SI_SH_SI_NS1B_6fusion15FusionCallbacksIS1F_NS1K_17LinearCombinationISH_fSH_fLNS_15FloatRoundStyleE2EEESG_S1J_JEEENS4_5SM1004TMEM4LOAD26SM100_TMEM_LOAD_32dp32b32xESY_NSZ_INS10_ILi2ELi4ELi3EEES13_NSR_INS5_IJS14_S1H_EEENS5_IJS1H_SB_EEEEEEENS4_39AutoVectorizingCopyWithAssumedAlignmentILi128EEENS4_14SM90_TMA_STOREES1Y_S20_S20_EEEvvEEEEvNT_6ParamsE)
        /*0008*/ 	.word	0x0000006f


	//----- nvinfo : EIATTR_FRAME_SIZE
	.align		4
.L_19:
        /*000c*/ 	.byte	0x04, 0x11
        /*000e*/ 	.short	(.L_21 - .L_20)
	.align		4
.L_20:
        /*0010*/ 	.word	index@($__internal_2_$__cuda_sm10x_tcgen05_guardrail_trap_unallocated_columns_being_dealloced)
        /*0014*/ 	.word	0x00000000


	//----- nvinfo : EIATTR_FRAME_SIZE
	.align		4
.L_21:
        /*0018*/ 	.byte	0x04, 0x11
        /*001a*/ 	.short	(.L_23 - .L_22)
	.align		4
.L_22:
        /*001c*/ 	.word	index@($__internal_1_$__cuda_sm10x_tcgen05_guardrail_trap_phase_invalid_during_alloc)
        /*0020*/ 	.word	0x00000000


	//----- nvinfo : EIATTR_FRAME_SIZE
	.align		4
.L_23:
        /*0024*/ 	.byte	0x04, 0x11
        /*0026*/ 	.short	(.L_25 - .L_24)
	.align		4
.L_24:
        /*0028*/ 	.word	index@($__internal_0_$__cuda_sm10x_tcgen05_guardrail_trap_col_being_dealloced_not_returned_by_alloc)
        /*002c*/ 	.word	0x00000000


	//----- nvinfo : EIATTR_FRAME_SIZE
	.align		4
.L_25:
        /*0030*/ 	.byte	0x04, 0x11
        /*0032*/ 	.short	(.L_27 - .L_26)
	.align		4
.L_26:
        /*0034*/ 	.word	index@(_ZN7cutlass13device_kernelINS_4gemm6kernel13GemmUniversalIN4cute5tupleIJiiiiEEENS1_10collective13CollectiveMmaINS1_35MainloopSm100TmaUmmaWarpSpecializedILi4ELi2ELi4ENS5_IJNS4_1CILi1EEESB_SB_EEEEENS5_IJNSA_ILi128EEENSA_ILi64EEESF_EEENS_10bfloat16_tENS5_IJlSB_lEEESH_SI_NS4_8TiledMMAINS4_8MMA_AtomIJNS4_20SM100_MMA_F16BF16_SSISH_SH_fLi128ELi64ELNS4_4UMMA5MajorE0ELSN_0ELNSM_7ScaleInE0ELSO_0EEEEEENS4_6LayoutISC_NS5_IJNSA_ILi0EEESS_SS_EEEEENS5_IJNS4_10UnderscoreESV_SV_EEEEENS4_13SM90_TMA_LOADENS4_14ComposedLayoutINS4_7SwizzleILi3ELi4ELi3EEENS4_18smem_ptr_flag_bitsILi16EEENSR_INS5_IJNSA_ILi8EEESF_EEENS5_IJSF_SB_EEEEEEEvNS4_8identityESY_S18_vS19_EENS_8epilogue10collective18CollectiveEpilogueINS1B_23Sm100TmaWarpSpecializedILi3ELi2ELi32ELb1ELb0EEEJSG_NS5_IJNSR_ISE_SB_EENSR_INSA_ILi32EEESB_EEEEESH_SI_SH_SI_NS1B_6fusion15FusionCallbacksIS1F_NS1K_17LinearCombinationISH_fSH_fLNS_15FloatRoundStyleE2EEESG_S1J_JEEENS4_5SM1004TMEM4LOAD26SM100_TMEM_LOAD_32dp32b32xESY_NSZ_INS10_ILi2ELi4ELi3EEES13_NSR_INS5_IJS14_S1H_EEENS5_IJS1H_SB_EEEEEEENS4_39AutoVectorizingCopyWithAssumedAlignmentILi128EEENS4_14SM90_TMA_STOREES1Y_S20_S20_EEEvvEEEEvNT_6ParamsE)
        /*0038*/ 	.word	0x00000000


	//----- nvinfo : EIATTR_MIN_STACK_SIZE
	.align		4
.L_27:
        /*003c*/ 	.byte	0x04, 0x12
        /*003e*/ 	.short	(.L_29 - .L_28)
	.align		4
.L_28:
        /*0040*/ 	.word	index@(_ZN7cutlass13device_kernelINS_4gemm6kernel13GemmUniversalIN4cute5tupleIJiiiiEEENS1_10collective13CollectiveMmaINS1_35MainloopSm100TmaUmmaWarpSpecializedILi4ELi2ELi4ENS5_IJNS4_1CILi1EEESB_SB_EEEEENS5_IJNSA_ILi128EEENSA_ILi64EEESF_EEENS_10bfloat16_tENS5_IJlSB_lEEESH_SI_NS4_8TiledMMAINS4_8MMA_AtomIJNS4_20SM100_MMA_F16BF16_SSISH_SH_fLi128ELi64ELNS4_4UMMA5MajorE0ELSN_0ELNSM_7ScaleInE0ELSO_0EEEEEENS4_6LayoutISC_NS5_IJNSA_ILi0EEESS_SS_EEEEENS5_IJNS4_10UnderscoreESV_SV_EEEEENS4_13SM90_TMA_LOADENS4_14ComposedLayoutINS4_7SwizzleILi3ELi4ELi3EEENS4_18smem_ptr_flag_bitsILi16EEENSR_INS5_IJNSA_ILi8EEESF_EEENS5_IJSF_SB_EEEEEEEvNS4_8identityESY_S18_vS19_EENS_8epilogue10collective18CollectiveEpilogueINS1B_23Sm100TmaWarpSpecializedILi3ELi2ELi32ELb1ELb0EEEJSG_NS5_IJNSR_ISE_SB_EENSR_INSA_ILi32EEESB_EEEEESH_SI_SH_SI_NS1B_6fusion15FusionCallbacksIS1F_NS1K_17LinearCombinationISH_fSH_fLNS_15FloatRoundStyleE2EEESG_S1J_JEEENS4_5SM1004TMEM4LOAD26SM100_TMEM_LOAD_32dp32b32xESY_NSZ_INS10_ILi2ELi4ELi3EEES13_NSR_INS5_IJS14_S1H_EEENS5_IJS1H_SB_EEEEEEENS4_39AutoVectorizingCopyWithAssumedAlignmentILi128EEENS4_14SM90_TMA_STOREES1Y_S20_S20_EEEvvEEEEvNT_6ParamsE)
        /*0044*/ 	.word	0x00000000
.L_29:


//--------------------- .nv.compat                --------------------------
	.section	.nv.compat,"",@"SHT_CUDA_COMPAT_INFO"
	.align	4
        /*0000*/ 	.byte	0x02, 0x09, 0x01, 0x00, 0x02, 0x02, 0x02, 0x00, 0x02, 0x05, 0x05, 0x00, 0x03, 0x07, 0x01, 0x01
        /*0010*/ 	.byte	0x02, 0x03, 0x01, 0x00, 0x02, 0x06, 0x01, 0x00, 0x04, 0x0b, 0x08, 0x00, 0x09, 0x00, 0x00, 0x00
        /*0020*/ 	.byte	0x00, 0x00, 0x00, 0x00


//--------------------- .nv.info._ZN7cutlass13device_kernelINS_4gemm6kernel13GemmUniversalIN4cute5tupleIJiiiiEEENS1_10collective13CollectiveMmaINS1_35MainloopSm100TmaUmmaWarpSpecializedILi4ELi2ELi4ENS5_IJNS4_1CILi1EEESB_SB_EEEEENS5_IJNSA_ILi128EEENSA_ILi64EEESF_EEENS_10bfloat16_tENS5_IJlSB_lEEESH_SI_NS4_8TiledMMAINS4_8MMA_AtomIJNS4_20SM100_MMA_F16BF16_SSISH_SH_fLi128ELi64ELNS4_4UMMA5MajorE0ELSN_0ELNSM_7ScaleInE0ELSO_0EEEEEENS4_6LayoutISC_NS5_IJNSA_ILi0EEESS_SS_EEEEENS5_IJNS4_10UnderscoreESV_SV_EEEEENS4_13SM90_TMA_LOADENS4_14ComposedLayoutINS4_7SwizzleILi3ELi4ELi3EEENS4_18smem_ptr_flag_bitsILi16EEENSR_INS5_IJNSA_ILi8EEESF_EEENS5_IJSF_SB_EEEEEEEvNS4_8identityESY_S18_vS19_EENS_8epilogue10collective18CollectiveEpilogueINS1B_23Sm100TmaWarpSpecializedILi3ELi2ELi32ELb1ELb0EEEJSG_NS5_IJNSR_ISE_SB_EENSR_INSA_ILi32EEESB_EEEEESH_SI_SH_SI_NS1B_6fusion15FusionCallbacksIS1F_NS1K_17LinearCombinationISH_fSH_fLNS_15FloatRoundStyleE2EEESG_S1J_JEEENS4_5SM1004TMEM4LOAD26SM100_TMEM_LOAD_32dp32b32xESY_NSZ_INS10_ILi2ELi4ELi3EEES13_NSR_INS5_IJS14_S1H_EEENS5_IJS1H_SB_EEEEEEENS4_39AutoVectorizingCopyWithAssumedAlignmentILi128EEENS4_14SM90_TMA_STOREES1Y_S20_S20_EEEvvEEEEvNT_6ParamsE --------------------------
	.section	.nv.info._ZN7cutlass13device_kernelINS_4gemm6kernel13GemmUniversalIN4cute5tupleIJiiiiEEENS1_10collective13CollectiveMmaINS1_35MainloopSm100TmaUmmaWarpSpecializedILi4ELi2ELi4ENS5_IJNS4_1CILi1EEESB_SB_EEEEENS5_IJNSA_ILi128EEENSA_ILi64EEESF_EEENS_10bfloat16_tENS5_IJlSB_lEEESH_SI_NS4_8TiledMMAINS4_8MMA_AtomIJNS4_20SM100_MMA_F16BF16_SSISH_SH_fLi128ELi64ELNS4_4UMMA5MajorE0ELSN_0ELNSM_7ScaleInE0ELSO_0EEEEEENS4_6LayoutISC_NS5_IJNSA_ILi0EEESS_SS_EEEEENS5_IJNS4_10UnderscoreESV_SV_EEEEENS4_13SM90_TMA_LOADENS4_14ComposedLayoutINS4_7SwizzleILi3ELi4ELi3EEENS4_18smem_ptr_flag_bitsILi16EEENSR_INS5_IJNSA_ILi8EEESF_EEENS5_IJSF_SB_EEEEEEEvNS4_8identityESY_S18_vS19_EENS_8epilogue10collective18CollectiveEpilogueINS1B_23Sm100TmaWarpSpecializedILi3ELi2ELi32ELb1ELb0EEEJSG_NS5_IJNSR_ISE_SB_EENSR_INSA_ILi32EEESB_EEEEESH_SI_SH_SI_NS1B_6fusion15FusionCallbacksIS1F_NS1K_17LinearCombinationISH_fSH_fLNS_15FloatRoundStyleE2EEESG_S1J_JEEENS4_5SM1004TMEM4LOAD26SM100_TMEM_LOAD_32dp32b32xESY_NSZ_INS10_ILi2ELi4ELi3EEES13_NSR_INS5_IJS14_S1H_EEENS5_IJS1H_SB_EEEEEEENS4_39AutoVectorizingCopyWithAssumedAlignmentILi128EEENS4_14SM90_TMA_STOREES1Y_S20_S20_EEEvvEEEEvNT_6ParamsE,"",@"SHT_CUDA_INFO"
	.sectionflags	@""
	.align	4


	//----- nvinfo : EIATTR_CUDA_API_VERSION
	.align		4
        /*0000*/ 	.byte	0x04, 0x37
        /*0002*/ 	.short	(.L_31 - .L_30)
.L_30:
        /*0004*/ 	.word	0x00000082


	//----- nvinfo : EIATTR_KPARAM_INFO
	.align		4
.L_31:
        /*0008*/ 	.byte	0x04, 0x17
        /*000a*/ 	.short	(.L_33 - .L_32)
.L_32:
        /*000c*/ 	.word	0x00000000
        /*0010*/ 	.short	0x0000
        /*0012*/ 	.short	0x0000
        /*0014*/ 	.byte	0x00, 0xf0, 0x01, 0x20


	//----- nvinfo : EIATTR_AT_ENTRY_FRAGMENTS
	.align		4
.L_33:
        /*0018*/ 	.byte	0x04, 0x4f
        /*001a*/ 	.short	(.L_35 - .L_34)


	//   ....[0]....
.L_34:
        /*001c*/ 	.word	0x00000006


	//----- nvinfo : EIATTR_RESERVED_SMEM_USED
	.align		4
.L_35:
        /*0020*/ 	.byte	0x01, 0x41
	.zero		2


	//----- nvinfo : EIATTR_SPARSE_MMA_MASK
	.align		4
        /*0024*/ 	.byte	0x03, 0x50
        /*0026*/ 	.short	0x0000


	//----- nvinfo : EIATTR_TCGEN05_1CTA_USED
	.align		4
        /*0028*/ 	.byte	0x01, 0x51
	.zero		2


	//----- nvinfo : EIATTR_MAXREG_COUNT
	.align		4
        /*002c*/ 	.byte	0x03, 0x1b
        /*002e*/ 	.short	0x00ff


	//----- nvinfo : EIATTR_NUM_BARRIERS
	.align		4
        /*0030*/ 	.byte	0x02, 0x4c
        /*0032*/ 	.byte	0x07
	.zero		1


	//----- nvinfo : EIATTR_EXTERNS
	.align		4
        /*0034*/ 	.byte	0x04, 0x0f
        /*0036*/ 	.short	(.L_37 - .L_36)


	//   ....[0]....
	.align		4
.L_36:
        /*0038*/ 	.word	index@(__assertfail)


	//----- nvinfo : EIATTR_MERCURY_ISA_VERSION
	.align		4
.L_37:
        /*003c*/ 	.byte	0x03, 0x5f
        /*003e*/ 	.short	0x0101


	//----- nvinfo : EIATTR_INT_WARP_WIDE_INSTR_OFFSETS
	.align		4
        /*0040*/ 	.byte	0x04, 0x31
        /*0042*/ 	.short	(.L_39 - .L_38)


	//   ....[0]....
.L_38:
        /*0044*/ 	.word	0x00001dc0


	//   ....[1]....
        /*0048*/ 	.word	0x00003800


	//   ....[2]....
        /*004c*/ 	.word	0x00003830


	//   ....[3]....
        /*0050*/ 	.word	0x00003880


	//   ....[4]....
        /*0054*/ 	.word	0x00004170


	//   ....[5]....
        /*0058*/ 	.word	0x00004190


	//   ....[6]....
        /*005c*/ 	.word	0x00004460


	//   ....[7]....
        /*0060*/ 	.word	0x00004590


	//----- nvinfo : EIATTR_COOP_GROUP_MASK_REGIDS
	.align		4
.L_39:
        /*0064*/ 	.byte	0x04, 0x29
        /*0066*/ 	.short	(.L_41 - .L_40)


	//   ....[0]....
.L_40:
        /*0068*/ 	.word	0xffffffff


	//   ....[1]....
        /*006c*/ 	.word	0xffffffff


	//   ....[2]....
        /*0070*/ 	.word	0xffffffff


	//   ....[3]....
        /*0074*/ 	.word	0xffffffff


	//   ....[4]....
        /*0078*/ 	.word	0xffffffff


	//   ....[5]....
        /*007c*/ 	.word	0xffffffff


	//   ....[6]....
        /*0080*/ 	.word	0xffffffff


	//   ....[7]....
        /*0084*/ 	.word	0xffffffff


	//   ....[8]....
        /*0088*/ 	.word	0xffffffff


	//   ....[9]....
        /*008c*/ 	.word	0xffffffff


	//   ....[10]....
        /*0090*/ 	.word	0xffffffff


	//   ....[11]....
        /*0094*/ 	.word	0xffffffff


	//   ....[12]....
        /*0098*/ 	.word	0xffffffff


	//----- nvinfo : EIATTR_COOP_GROUP_INSTR_OFFSETS
	.align		4
.L_41:
        /*009c*/ 	.byte	0x04, 0x28
        /*009e*/ 	.short	(.L_43 - .L_42)


	//   ....[0]....
.L_42:
        /*00a0*/ 	.word	0x00000090


	//   ....[1]....
        /*00a4*/ 	.word	0x000004d0


	//   ....[2]....
        /*00a8*/ 	.word	0x00000640


	//   ....[3]....
        /*00ac*/ 	.word	0x000007c0


	//   ....[4]....
        /*00b0*/ 	.word	0x000008c0


	//   ....[5]....
        /*00b4*/ 	.word	0x00000a30


	//   ....[6]....
        /*00b8*/ 	.word	0x00000bd0


	//   ....[7]....
        /*00bc*/ 	.word	0x00001ca0


	//   ....[8]....
        /*00c0*/ 	.word	0x00002a80


	//   ....[9]....
        /*00c4*/ 	.word	0x00002c90


	//   ....[10]....
        /*00c8*/ 	.word	0x00002cc0


	//   ....[11]....
        /*00cc*/ 	.word	0x000036f0


	//   ....[12]....
        /*00d0*/ 	.word	0x00003920


	//----- nvinfo : EIATTR_VRC_CTA_INIT_COUNT
	.align		4
.L_43:
        /*00d4*/ 	.byte	0x02, 0x4a
        /*00d6*/ 	.byte	0x80
	.zero		1


	//----- nvinfo : EIATTR_SYSCALL_OFFSETS
	.align		4
        /*00d8*/ 	.byte	0x04, 0x46
        /*00da*/ 	.short	(.L_45 - .L_44)


	//   ....[0]....
.L_44:
        /*00dc*/ 	.word	0x00005140


	//   ....[1]....
        /*00e0*/ 	.word	0x00005230


	//   ....[2]....
        /*00e4*/ 	.word	0x00005a70


	//   ....[3]....
        /*00e8*/ 	.word	0x00006720


	//----- nvinfo : EIATTR_MBARRIER_INSTR_OFFSETS
	.align		4
.L_45:
        /*00ec*/ 	.byte	0x04, 0x39
        /*00ee*/ 	.short	(.L_47 - .L_46)


	//   ....[0]....
.L_46:
        /*00f0*/ 	.word	0x000005b0
        /*00f4*/ 	.word	0x000000ff
        /*00f8*/ 	.word	0x00000000
        /*00fc*/ 	.short	0x0100
        /*00fe*/ 	.byte	0x05
	.zero		1


	//   ....[1]....
        /*0100*/ 	.word	0x000005c0
        /*0104*/ 	.word	0x000000ff
        /*0108*/ 	.word	0x00000020
        /*010c*/ 	.short	0x0100
        /*010e*/ 	.byte	0x05
	.zero		1


	//   ....[2]....
        /*0110*/ 	.word	0x000005d0
        /*0114*/ 	.word	0x000000ff
        /*0118*/ 	.word	0x00000008
        /*011c*/ 	.short	0x0100
        /*011e*/ 	.byte	0x05
	.zero		1


	//   ....[3]....
        /*0120*/ 	.word	0x000005e0
        /*0124*/ 	.word	0x000000ff
        /*0128*/ 	.word	0x00000028
        /*012c*/ 	.short	0x0100
        /*012e*/ 	.byte	0x05
	.zero		1


	//   ....[4]....
        /*0130*/ 	.word	0x000005f0
        /*0134*/ 	.word	0x000000ff
        /*0138*/ 	.word	0x00000010
        /*013c*/ 	.short	0x0100
        /*013e*/ 	.byte	0x05
	.zero		1


	//   ....[5]....
        /*0140*/ 	.word	0x00000600
        /*0144*/ 	.word	0x000000ff
        /*0148*/ 	.word	0x00000030
        /*014c*/ 	.short	0x0100
        /*014e*/ 	.byte	0x05
	.zero		1


	//   ....[6]....
        /*0150*/ 	.word	0x00000610
        /*0154*/ 	.word	0x000000ff
        /*0158*/ 	.word	0x00000018
        /*015c*/ 	.short	0x0100
        /*015e*/ 	.byte	0x05
	.zero		1


	//   ....[7]....
        /*0160*/ 	.word	0x00000620
        /*0164*/ 	.word	0x000000ff
        /*0168*/ 	.word	0x00000038
        /*016c*/ 	.short	0x0100
        /*016e*/ 	.byte	0x05
	.zero		1


	//   ....[8]....
        /*0170*/ 	.word	0x00000750
        /*0174*/ 	.word	0x000000ff
        /*0178*/ 	.word	0x00000040
        /*017c*/ 	.short	0x0100
        /*017e*/ 	.byte	0x07
	.zero		1


	//   ....[9]....
        /*0180*/ 	.word	0x00000760
        /*0184*/ 	.word	0x000000ff
        /*0188*/ 	.word	0x00000058
        /*018c*/ 	.short	0x0100
        /*018e*/ 	.byte	0x07
	.zero		1


	//   ....[10]....
        /*0190*/ 	.word	0x00000770
        /*0194*/ 	.word	0x000000ff
        /*0198*/ 	.word	0x00000048
        /*019c*/ 	.short	0x0100
        /*019e*/ 	.byte	0x07
	.zero		1


	//   ....[11]....
        /*01a0*/ 	.word	0x00000780
        /*01a4*/ 	.word	0x000000ff
        /*01a8*/ 	.word	0x00000060
        /*01ac*/ 	.short	0x0100
        /*01ae*/ 	.byte	0x07
	.zero		1


	//   ....[12]....
        /*01b0*/ 	.word	0x00000790
        /*01b4*/ 	.word	0x000000ff
        /*01b8*/ 	.word	0x00000050
        /*01bc*/ 	.short	0x0100
        /*01be*/ 	.byte	0x07
	.zero		1


	//   ....[13]....
        /*01c0*/ 	.word	0x000007a0
        /*01c4*/ 	.word	0x000000ff
        /*01c8*/ 	.word	0x00000068
        /*01cc*/ 	.short	0x0100
        /*01ce*/ 	.byte	0x07
	.zero		1


	//   ....[14]....
        /*01d0*/ 	.word	0x00000890
        /*01d4*/ 	.word	0x000000ff
        /*01d8*/ 	.word	0x00000070
        /*01dc*/ 	.short	0x0100
        /*01de*/ 	.byte	0x05
	.zero		1


	//   ....[15]....
        /*01e0*/ 	.word	0x000008a0
        /*01e4*/ 	.word	0x000000ff
        /*01e8*/ 	.word	0x00000078
        /*01ec*/ 	.short	0x0100
        /*01ee*/ 	.byte	0x05
	.zero		1


	//   ....[16]....
        /*01f0*/ 	.word	0x000009e0
        /*01f4*/ 	.word	0x000000ff
        /*01f8*/ 	.word	0x00000080
        /*01fc*/ 	.short	0x0100
        /*01fe*/ 	.byte	0x05
	.zero		1


	//   ....[17]....
        /*0200*/ 	.word	0x000009f0
        /*0204*/ 	.word	0x000000ff
        /*0208*/ 	.word	0x00000090
        /*020c*/ 	.short	0x0100
        /*020e*/ 	.byte	0x05
	.zero		1


	//   ....[18]....
        /*0210*/ 	.word	0x00000a00
        /*0214*/ 	.word	0x000000ff
        /*0218*/ 	.word	0x00000088
        /*021c*/ 	.short	0x0100
        /*021e*/ 	.byte	0x05
	.zero		1


	//   ....[19]....
        /*0220*/ 	.word	0x00000a10
        /*0224*/ 	.word	0x000000ff
        /*0228*/ 	.word	0x00000098
        /*022c*/ 	.short	0x0100
        /*022e*/ 	.byte	0x05
	.zero		1


	//   ....[20]....
        /*0230*/ 	.word	0x00000b40
        /*0234*/ 	.word	0x000000ff
        /*0238*/ 	.word	0x000000a0
        /*023c*/ 	.short	0x0100
        /*023e*/ 	.byte	0x07
	.zero		1


	//   ....[21]....
        /*0240*/ 	.word	0x00000b50
        /*0244*/ 	.word	0x000000ff
        /*0248*/ 	.word	0x000000c0
        /*024c*/ 	.short	0x0100
        /*024e*/ 	.byte	0x07
	.zero		1


	//   ....[22]....
        /*0250*/ 	.word	0x00000b60
        /*0254*/ 	.word	0x000000ff
        /*0258*/ 	.word	0x000000a8
        /*025c*/ 	.short	0x0100
        /*025e*/ 	.byte	0x07
	.zero		1


	//   ....[23]....
        /*0260*/ 	.word	0x00000b70
        /*0264*/ 	.word	0x000000ff
        /*0268*/ 	.word	0x000000c8
        /*026c*/ 	.short	0x0100
        /*026e*/ 	.byte	0x07
	.zero		1


	//   ....[24]....
        /*0270*/ 	.word	0x00000b80
        /*0274*/ 	.word	0x000000ff
        /*0278*/ 	.word	0x000000b0
        /*027c*/ 	.short	0x0100
        /*027e*/ 	.byte	0x07
	.zero		1


	//   ....[25]....
        /*0280*/ 	.word	0x00000b90
        /*0284*/ 	.word	0x000000ff
        /*0288*/ 	.word	0x000000d0
        /*028c*/ 	.short	0x0100
        /*028e*/ 	.byte	0x07
	.zero		1


	//   ....[26]....
        /*0290*/ 	.word	0x00000ba0
        /*0294*/ 	.word	0x000000ff
        /*0298*/ 	.word	0x000000b8
        /*029c*/ 	.short	0x0100
        /*029e*/ 	.byte	0x07
	.zero		1


	//   ....[27]....
        /*02a0*/ 	.word	0x00000bb0
        /*02a4*/ 	.word	0x000000ff
        /*02a8*/ 	.word	0x000000d8
        /*02ac*/ 	.short	0x0100
        /*02ae*/ 	.byte	0x07
	.zero		1


	//   ....[28]....
        /*02b0*/ 	.word	0x00000ca0
        /*02b4*/ 	.word	0x000000ff
        /*02b8*/ 	.word	0x000000e0
        /*02bc*/ 	.short	0x0100
        /*02be*/ 	.byte	0x05
	.zero		1


	//   ....[29]....
        /*02c0*/ 	.word	0x00000cb0
        /*02c4*/ 	.word	0x000000ff
        /*02c8*/ 	.word	0x000000f0
        /*02cc*/ 	.short	0x0100
        /*02ce*/ 	.byte	0x05
	.zero		1


	//   ....[30]....
        /*02d0*/ 	.word	0x00000cc0
        /*02d4*/ 	.word	0x000000ff
        /*02d8*/ 	.word	0x000000e8
        /*02dc*/ 	.short	0x0100
        /*02de*/ 	.byte	0x05
	.zero		1


	//   ....[31]....
        /*02e0*/ 	.word	0x00000cd0
        /*02e4*/ 	.word	0x000000ff
        /*02e8*/ 	.word	0x000000f8
        /*02ec*/ 	.short	0x0100
        /*02ee*/ 	.byte	0x05
	.zero		1


	//   ....[32]....
        /*02f0*/ 	.word	0x000015a0
        /*02f4*/ 	.word	0x00000002
        /*02f8*/ 	.word	0x000000f0
        /*02fc*/ 	.short	0x010a
        /*02fe*/ 	.byte	0xff
	.zero		1


	//   ....[33]....
        /*0300*/ 	.word	0x000015d0
        /*0304*/ 	.word	0x00000002
        /*0308*/ 	.word	0x000000e0
        /*030c*/ 	.short	0x0101
        /*030e*/ 	.byte	0xff
	.zero		1


	//   ....[34]....
        /*0310*/ 	.word	0x000016a0
        /*0314*/ 	.word	0x000000ff
        /*0318*/ 	.word	0x00000020
        /*031c*/ 	.short	0x010a
        /*031e*/ 	.byte	0x08
	.zero		1


	//   ....[35]....
        /*0320*/ 	.word	0x00001740
        /*0324*/ 	.word	0x000000ff
        /*0328*/ 	.word	0x00000020
        /*032c*/ 	.short	0x010a
        /*032e*/ 	.byte	0x21
	.zero		1


	//   ....[36]....
        /*0330*/ 	.word	0x00001890
        /*0334*/ 	.word	0x000000ff
        /*0338*/ 	.word	0x00000020
        /*033c*/ 	.short	0x010a
        /*033e*/ 	.byte	0x08
	.zero		1


	//   ....[37]....
        /*0340*/ 	.word	0x000019a0
        /*0344*/ 	.word	0x000000ff
        /*0348*/ 	.word	0x00000078
        /*034c*/ 	.short	0x0101
        /*034e*/ 	.byte	0x04
	.zero		1


	//   ....[38]....
        /*0350*/ 	.word	0x000019c0
        /*0354*/ 	.word	0x000000ff
        /*0358*/ 	.word	0x00000020
        /*035c*/ 	.short	0x010a
        /*035e*/ 	.byte	0x08
	.zero		1


	//   ....[39]....
        /*0360*/ 	.word	0x00001a40
        /*0364*/ 	.word	0x000000ff
        /*0368*/ 	.word	0x00000020
        /*036c*/ 	.short	0x010a
        /*036e*/ 	.byte	0x11
	.zero		1


	//   ....[40]....
        /*0370*/ 	.word	0x00001b90
        /*0374*/ 	.word	0x000000ff
        /*0378*/ 	.word	0x00000020
        /*037c*/ 	.short	0x010a
        /*037e*/ 	.byte	0x08
	.zero		1


	//   ....[41]....
        /*0380*/ 	.word	0x00001cd0
        /*0384*/ 	.word	0x00000002
        /*0388*/ 	.word	0x00000080
        /*038c*/ 	.short	0x010a
        /*038e*/ 	.byte	0xff
	.zero		1


	//   ....[42]....
        /*0390*/ 	.word	0x00001d90
        /*0394*/ 	.word	0x00000002
        /*0398*/ 	.word	0x00000000
        /*039c*/ 	.short	0x0101
        /*039e*/ 	.byte	0xff
	.zero		1


	//   ....[43]....
        /*03a0*/ 	.word	0x000022f0
        /*03a4*/ 	.word	0x000000ff
        /*03a8*/ 	.word	0x00000000
        /*03ac*/ 	.short	0x010a
        /*03ae*/ 	.byte	0x05
	.zero		1


	//   ....[44]....
        /*03b0*/ 	.word	0x00002380
        /*03b4*/ 	.word	0x000000ff
        /*03b8*/ 	.word	0x00000000
        /*03bc*/ 	.short	0x010a
        /*03be*/ 	.byte	0x05
	.zero		1


	//   ....[45]....
        /*03c0*/ 	.word	0x00002410
        /*03c4*/ 	.word	0x000000ff
        /*03c8*/ 	.word	0x00000000
        /*03cc*/ 	.short	0x010a
        /*03ce*/ 	.byte	0x05
	.zero		1


	//   ....[46]....
        /*03d0*/ 	.word	0x000024b0
        /*03d4*/ 	.word	0x00000000
        /*03d8*/ 	.word	0x00000000
        /*03dc*/ 	.short	0x010a
        /*03de*/ 	.byte	0xff
	.zero		1


	//   ....[47]....
        /*03e0*/ 	.word	0x000025d0
        /*03e4*/ 	.word	0x00000000
        /*03e8*/ 	.word	0x000000e0
        /*03ec*/ 	.short	0x010a
        /*03ee*/ 	.byte	0xff
	.zero		1


	//   ....[48]....
        /*03f0*/ 	.word	0x00002640
        /*03f4*/ 	.word	0x00000000
        /*03f8*/ 	.word	0x00000000
        /*03fc*/ 	.short	0x0101
        /*03fe*/ 	.byte	0xff
	.zero		1


	//   ....[49]....
        /*0400*/ 	.word	0x00002660
        /*0404*/ 	.word	0x000000ff
        /*0408*/ 	.word	0x00000090
        /*040c*/ 	.short	0x010a
        /*040e*/ 	.byte	0x05
	.zero		1


	//   ....[50]....
        /*0410*/ 	.word	0x00002780
        /*0414*/ 	.word	0x00000000
        /*0418*/ 	.word	0x00000080
        /*041c*/ 	.short	0x010a
        /*041e*/ 	.byte	0xff
	.zero		1


	//   ....[51]....
        /*0420*/ 	.word	0x00002880
        /*0424*/ 	.word	0x00000000
        /*0428*/ 	.word	0x00000000
        /*042c*/ 	.short	0x0101
        /*042e*/ 	.byte	0xff
	.zero		1


	//   ....[52]....
        /*0430*/ 	.word	0x00002910
        /*0434*/ 	.word	0x000000ff
        /*0438*/ 	.word	0x00000090
        /*043c*/ 	.short	0x0106
        /*043e*/ 	.byte	0x05
	.zero		1


	//   ....[53]....
        /*0440*/ 	.word	0x00002930
        /*0444*/ 	.word	0x000000ff
        /*0448*/ 	.word	0x00000090
        /*044c*/ 	.short	0x010a
        /*044e*/ 	.byte	0x05
	.zero		1


	//   ....[54]....
        /*0450*/ 	.word	0x000029c0
        /*0454*/ 	.word	0x000000ff
        /*0458*/ 	.word	0x00000090
        /*045c*/ 	.short	0x0106
        /*045e*/ 	.byte	0x04
	.zero		1


	//   ....[55]....
        /*0460*/ 	.word	0x00002a00
        /*0464*/ 	.word	0x00000000
        /*0468*/ 	.word	0x00000090
        /*046c*/ 	.short	0x010a
        /*046e*/ 	.byte	0xff
	.zero		1


	//   ....[56]....
        /*0470*/ 	.word	0x00002f40
        /*0474*/ 	.word	0x00000000
        /*0478*/ 	.word	0x00000080
        /*047c*/ 	.short	0x010a
        /*047e*/ 	.byte	0xff
	.zero		1


	//   ....[57]....
        /*0480*/ 	.word	0x00003050
        /*0484*/ 	.word	0x00000003
        /*0488*/ 	.word	0x00000000
        /*048c*/ 	.short	0x0101
        /*048e*/ 	.byte	0xff
	.zero		1


	//   ....[58]....
        /*0490*/ 	.word	0x00003060
        /*0494*/ 	.word	0x000000ff
        /*0498*/ 	.word	0x00000000
        /*049c*/ 	.short	0x010a
        /*049e*/ 	.byte	0x06
	.zero		1


	//   ....[59]....
        /*04a0*/ 	.word	0x00003080
        /*04a4*/ 	.word	0x000000ff
        /*04a8*/ 	.word	0x000000c0
        /*04ac*/ 	.short	0x010a
        /*04ae*/ 	.byte	0x07
	.zero		1


	//   ....[60]....
        /*04b0*/ 	.word	0x00003150
        /*04b4*/ 	.word	0x000000ff
        /*04b8*/ 	.word	0x00000000
        /*04bc*/ 	.short	0x010a
        /*04be*/ 	.byte	0x06
	.zero		1


	//   ....[61]....
        /*04c0*/ 	.word	0x00003280
        /*04c4*/ 	.word	0x000000ff
        /*04c8*/ 	.word	0x00000000
        /*04cc*/ 	.short	0x010a
        /*04ce*/ 	.byte	0x1a
	.zero		1


	//   ....[62]....
        /*04d0*/ 	.word	0x00003520
        /*04d4*/ 	.word	0x000000ff
        /*04d8*/ 	.word	0x00000000
        /*04dc*/ 	.short	0x010a
        /*04de*/ 	.byte	0x06
	.zero		1


	//   ....[63]....
        /*04e0*/ 	.word	0x000035b0
        /*04e4*/ 	.word	0x000000ff
        /*04e8*/ 	.word	0x00000000
        /*04ec*/ 	.short	0x010a
        /*04ee*/ 	.byte	0x06
	.zero		1


	//   ....[64]....
        /*04f0*/ 	.word	0x00003640
        /*04f4*/ 	.word	0x000000ff
        /*04f8*/ 	.word	0x00000000
        /*04fc*/ 	.short	0x010a
        /*04fe*/ 	.byte	0x06
	.zero		1


	//   ....[65]....
        /*0500*/ 	.word	0x000036d0
        /*0504*/ 	.word	0x000000ff
        /*0508*/ 	.word	0x00000000
        /*050c*/ 	.short	0x010a
        /*050e*/ 	.byte	0x07
	.zero		1


	//   ....[66]....
        /*0510*/ 	.word	0x00003b10
        /*0514*/ 	.word	0x00000000
        /*0518*/ 	.word	0x00000080
        /*051c*/ 	.short	0x010a
        /*051e*/ 	.byte	0xff
	.zero		1


	//   ....[67]....
        /*0520*/ 	.word	0x00003bd0
        /*0524*/ 	.word	0x00000000
        /*0528*/ 	.word	0x00000000
        /*052c*/ 	.short	0x0101
        /*052e*/ 	.byte	0xff
	.zero		1


	//   ....[68]....
        /*0530*/ 	.word	0x00003ef0
        /*0534*/ 	.word	0x000000ff
        /*0538*/ 	.word	0x00000078
        /*053c*/ 	.short	0x010a
        /*053e*/ 	.byte	0x07
	.zero		1


	//   ....[69]....
        /*0540*/ 	.word	0x00004110
        /*0544*/ 	.word	0x000000ff
        /*0548*/ 	.word	0x00000058
        /*054c*/ 	.short	0x010a
        /*054e*/ 	.byte	0x0f
	.zero		1


	//   ....[70]....
        /*0550*/ 	.word	0x00004310
        /*0554*/ 	.word	0x000000ff
        /*0558*/ 	.word	0x00000040
        /*055c*/ 	.short	0x010b
        /*055e*/ 	.byte	0x0f
	.zero		1


	//   ....[71]....
        /*0560*/ 	.word	0x00004360
        /*0564*/ 	.word	0x000000ff
        /*0568*/ 	.word	0x00000000
        /*056c*/ 	.short	0x0101
        /*056e*/ 	.byte	0x10
	.zero		1


	//   ....[72]....
        /*0570*/ 	.word	0x000043a0
        /*0574*/ 	.word	0x000000ff
        /*0578*/ 	.word	0x00000058
        /*057c*/ 	.short	0x010a
        /*057e*/ 	.byte	0x0d
	.zero		1


	//   ....[73]....
        /*0580*/ 	.word	0x000045e0
        /*0584*/ 	.word	0x000000ff
        /*0588*/ 	.word	0x00000040
        /*058c*/ 	.short	0x010b
        /*058e*/ 	.byte	0x0d
	.zero		1


	//   ....[74]....
        /*0590*/ 	.word	0x00004650
        /*0594*/ 	.word	0x000000ff
        /*0598*/ 	.word	0x00000000
        /*059c*/ 	.short	0x0101
        /*059e*/ 	.byte	0x0f
	.zero		1


	//   ....[75]....
        /*05a0*/ 	.word	0x000046a0
        /*05a4*/ 	.word	0x000000ff
        /*05a8*/ 	.word	0x00000000
        /*05ac*/ 	.short	0x010a
        /*05ae*/ 	.byte	0x04
	.zero		1


	//   ....[76]....
        /*05b0*/ 	.word	0x00004730
        /*05b4*/ 	.word	0x000000ff
        /*05b8*/ 	.word	0x00000000
        /*05bc*/ 	.short	0x010a
        /*05be*/ 	.byte	0x04
	.zero		1


	//   ....[77]....
        /*05c0*/ 	.word	0x000047d0
        /*05c4*/ 	.word	0x00000000
        /*05c8*/ 	.word	0x00000000
        /*05cc*/ 	.short	0x010a
        /*05ce*/ 	.byte	0xff
	.zero		1


	//   ....[78]....
        /*05d0*/ 	.word	0x00004b10
        /*05d4*/ 	.word	0x00000000
        /*05d8*/ 	.word	0x00000080
        /*05dc*/ 	.short	0x010a
        /*05de*/ 	.byte	0xff
	.zero		1


	//   ....[79]....
        /*05e0*/ 	.word	0x00004c20
        /*05e4*/ 	.word	0x00000000
        /*05e8*/ 	.word	0x00000000
        /*05ec*/ 	.short	0x0101
        /*05ee*/ 	.byte	0xff
	.zero		1


	//   ....[80]....
        /*05f0*/ 	.word	0x000056c0
        /*05f4*/ 	.word	0x00000000
        /*05f8*/ 	.word	0x00000040
        /*05fc*/ 	.short	0x010a
        /*05fe*/ 	.byte	0xff
	.zero		1


	//   ....[81]....
        /*0600*/ 	.word	0x00005730
        /*0604*/ 	.word	0x00000049
        /*0608*/ 	.word	0x000000a0
        /*060c*/ 	.short	0x010a
        /*060e*/ 	.byte	0xff
	.zero		1


	//   ....[82]....
        /*0610*/ 	.word	0x00005820
        /*0614*/ 	.word	0x00000000
        /*0618*/ 	.word	0x00000040
        /*061c*/ 	.short	0x010a
        /*061e*/ 	.byte	0xff
	.zero		1


	//   ....[83]....
        /*0620*/ 	.word	0x00005950
        /*0624*/ 	.word	0x00000049
        /*0628*/ 	.word	0x000000a0
        /*062c*/ 	.short	0x010a
        /*062e*/ 	.byte	0xff
	.zero		1


	//   ....[84]....
        /*0630*/ 	.word	0x00006460
        /*0634*/ 	.word	0x00000000
        /*0638*/ 	.word	0x00000000
        /*063c*/ 	.short	0x0101
        /*063e*/ 	.byte	0xff
	.zero		1


	//   ....[85]....
        /*0640*/ 	.word	0x00006470
        /*0644*/ 	.word	0x00000002
        /*0648*/ 	.word	0x00000040
        /*064c*/ 	.short	0x010a
        /*064e*/ 	.byte	0xff
	.zero		1


	//   ....[86]....
        /*0650*/ 	.word	0x00006540
        /*0654*/ 	.word	0x00000002
        /*0658*/ 	.word	0x00000040
        /*065c*/ 	.short	0x010a
        /*065e*/ 	.byte	0xff
	.zero		1


	//   ....[87]....
        /*0660*/ 	.word	0x000068b0
        /*0664*/ 	.word	0x000000ff
        /*0668*/ 	.word	0x00000000
        /*066c*/ 	.short	0x0101
        /*066e*/ 	.byte	0x05
	.zero		1


	//   ....[88]....
        /*0670*/ 	.word	0x000071e0
        /*0674*/ 	.word	0x00000000
        /*0678*/ 	.word	0x00000000
        /*067c*/ 	.short	0x0101
        /*067e*/ 	.byte	0xff
	.zero		1


	//   ....[89]....
        /*0680*/ 	.word	0x00007450
        /*0684*/ 	.word	0x000000ff
        /*0688*/ 	.word	0x00000000
        /*068c*/ 	.short	0x0101
        /*068e*/ 	.byte	0x04
	.zero		1


	//   ....[90]....
        /*0690*/ 	.word	0x00007470
        /*0694*/ 	.word	0x00000002
        /*0698*/ 	.word	0x000000f0
        /*069c*/ 	.short	0x010a
        /*069e*/ 	.byte	0xff
	.zero		1


	//   ....[91]....
        /*06a0*/ 	.word	0x000074d0
        /*06a4*/ 	.word	0x00000002
        /*06a8*/ 	.word	0x00000020
        /*06ac*/ 	.short	0x010a
        /*06ae*/ 	.byte	0xff
	.zero		1


	//   ....[92]....
        /*06b0*/ 	.word	0x00007530
        /*06b4*/ 	.word	0x00000002
        /*06b8*/ 	.word	0x00000020
        /*06bc*/ 	.short	0x010a
        /*06be*/ 	.byte	0xff
	.zero		1


	//   ....[93]....
        /*06c0*/ 	.word	0x00007580
        /*06c4*/ 	.word	0x00000002
        /*06c8*/ 	.word	0x00000080
        /*06cc*/ 	.short	0x010a
        /*06ce*/ 	.byte	0xff
	.zero		1


	//   ....[94]....
        /*06d0*/ 	.word	0x000075e0
        /*06d4*/ 	.word	0x00000000
        /*06d8*/ 	.word	0x00000000
        /*06dc*/ 	.short	0x010a
        /*06de*/ 	.byte	0xff
	.zero		1


	//   ....[95]....
        /*06e0*/ 	.word	0x00007640
        /*06e4*/ 	.word	0x00000000
        /*06e8*/ 	.word	0x00000000
        /*06ec*/ 	.short	0x010a
        /*06ee*/ 	.byte	0xff
	.zero		1


	//   ....[96]....
        /*06f0*/ 	.word	0x000076a0
        /*06f4*/ 	.word	0x00000000
        /*06f8*/ 	.word	0x00000000
        /*06fc*/ 	.short	0x010a
        /*06fe*/ 	.byte	0xff
	.zero		1


	//   ....[97]....
        /*0700*/ 	.word	0x000076f0
        /*0704*/ 	.word	0x00000000
        /*0708*/ 	.word	0x000000e0
        /*070c*/ 	.short	0x010a
        /*070e*/ 	.byte	0xff
	.zero		1


	//   ....[98]....
        /*0710*/ 	.word	0x00007750
        /*0714*/ 	.word	0x00000000
        /*0718*/ 	.word	0x00000090
        /*071c*/ 	.short	0x010a
        /*071e*/ 	.byte	0xff
	.zero		1


	//   ....[99]....
        /*0720*/ 	.word	0x000077a0
        /*0724*/ 	.word	0x00000000
        /*0728*/ 	.word	0x00000080
        /*072c*/ 	.short	0x010a
        /*072e*/ 	.byte	0xff
	.zero		1


	//   ....[100]....
        /*0730*/ 	.word	0x00007800
        /*0734*/ 	.word	0x00000000
        /*0738*/ 	.word	0x00000090
        /*073c*/ 	.short	0x010a
        /*073e*/ 	.byte	0xff
	.zero		1


	//   ....[101]....
        /*0740*/ 	.word	0x00007850
        /*0744*/ 	.word	0x00000000
        /*0748*/ 	.word	0x00000080
        /*074c*/ 	.short	0x010a
        /*074e*/ 	.byte	0xff
	.zero		1


	//   ....[102]....
        /*0750*/ 	.word	0x000078b0
        /*0754*/ 	.word	0x00000002
        /*0758*/ 	.word	0x000000c0
        /*075c*/ 	.short	0x010a
        /*075e*/ 	.byte	0xff
	.zero		1


	//   ....[103]....
        /*0760*/ 	.word	0x00007910
        /*0764*/ 	.word	0x00000000
        /*0768*/ 	.word	0x00000000
        /*076c*/ 	.short	0x010a
        /*076e*/ 	.byte	0xff
	.zero		1


	//   ....[104]....
        /*0770*/ 	.word	0x00007970
        /*0774*/ 	.word	0x00000000
        /*0778*/ 	.word	0x00000000
        /*077c*/ 	.short	0x010a
        /*077e*/ 	.byte	0xff
	.zero		1


	//   ....[105]....
        /*0780*/ 	.word	0x000079d0
        /*0784*/ 	.word	0x00000000
        /*0788*/ 	.word	0x00000000
        /*078c*/ 	.short	0x010a
        /*078e*/ 	.byte	0xff
	.zero		1


	//   ....[106]....
        /*0790*/ 	.word	0x00007a30
        /*0794*/ 	.word	0x00000000
        /*0798*/ 	.word	0x00000000
        /*079c*/ 	.short	0x010a
        /*079e*/ 	.byte	0xff
	.zero		1


	//   ....[107]....
        /*07a0*/ 	.word	0x00007a90
        /*07a4*/ 	.word	0x00000000
        /*07a8*/ 	.word	0x00000000
        /*07ac*/ 	.short	0x010a
        /*07ae*/ 	.byte	0xff
	.zero		1


	//   ....[108]....
        /*07b0*/ 	.word	0x00007ae0
        /*07b4*/ 	.word	0x00000000
        /*07b8*/ 	.word	0x00000080
        /*07bc*/ 	.short	0x010a
        /*07be*/ 	.byte	0xff
	.zero		1


	//   ....[109]....
        /*07c0*/ 	.word	0x00007b40
        /*07c4*/ 	.word	0x00000000
        /*07c8*/ 	.word	0x00000078
        /*07cc*/ 	.short	0x010a
        /*07ce*/ 	.byte	0xff
	.zero		1


	//   ....[110]....
        /*07d0*/ 	.word	0x00007ba0
        /*07d4*/ 	.word	0x00000000
        /*07d8*/ 	.word	0x00000058
        /*07dc*/ 	.short	0x010a
        /*07de*/ 	.byte	0xff
	.zero		1


	//   ....[111]....
        /*07e0*/ 	.word	0x00007c00
        /*07e4*/ 	.word	0x00000000
        /*07e8*/ 	.word	0x00000058
        /*07ec*/ 	.short	0x010a
        /*07ee*/ 	.byte	0xff
	.zero		1


	//   ....[112]....
        /*07f0*/ 	.word	0x00007c60
        /*07f4*/ 	.word	0x00000000
        /*07f8*/ 	.word	0x00000000
        /*07fc*/ 	.short	0x010a
        /*07fe*/ 	.byte	0xff
	.zero		1


	//   ....[113]....
        /*0800*/ 	.word	0x00007cc0
        /*0804*/ 	.word	0x00000000
        /*0808*/ 	.word	0x00000000
        /*080c*/ 	.short	0x010a
        /*080e*/ 	.byte	0xff
	.zero		1


	//   ....[114]....
        /*0810*/ 	.word	0x00007d10
        /*0814*/ 	.word	0x00000000
        /*0818*/ 	.word	0x00000080
        /*081c*/ 	.short	0x010a
        /*081e*/ 	.byte	0xff
	.zero		1


	//   ....[115]....
        /*0820*/ 	.word	0x00007d60
        /*0824*/ 	.word	0x00000000
        /*0828*/ 	.word	0x00000040
        /*082c*/ 	.short	0x010a
        /*082e*/ 	.byte	0xff
	.zero		1


	//   ....[116]....
        /*0830*/ 	.word	0x00007db0
        /*0834*/ 	.word	0x00000049
        /*0838*/ 	.word	0x000000a0
        /*083c*/ 	.short	0x010a
        /*083e*/ 	.byte	0xff
	.zero		1


	//   ....[117]....
        /*0840*/ 	.word	0x00007e00
        /*0844*/ 	.word	0x00000002
        /*0848*/ 	.word	0x00000040
        /*084c*/ 	.short	0x010a
        /*084e*/ 	.byte	0xff
	.zero		1


	//----- nvinfo : EIATTR_NUM_MBARRIERS
	.align		4
.L_47:
        /*0850*/ 	.byte	0x03, 0x38
        /*0852*/ 	.short	0x0020


	//----- nvinfo : EIATTR_EXIT_INSTR_OFFSETS
	.align		4
        /*0854*/ 	.byte	0x04, 0x1c
        /*0856*/ 	.short	(.L_49 - .L_48)


	//   ....[0]....
.L_48:
        /*0858*/ 	.word	0x000024e0


	//   ....[1]....
        /*085c*/ 	.word	0x000029d0


	//   ....[2]....
        /*0860*/ 	.word	0x00002a30


	//   ....[3]....
        /*0864*/ 	.word	0x00003930


	//   ....[4]....
        /*0868*/ 	.word	0x00004800


	//   ....[5]....
        /*086c*/ 	.word	0x00004840


	//   ....[6]....
        /*0870*/ 	.word	0x00007340


	//   ....[7]....
        /*0874*/ 	.word	0x000073c0


	//   ....[8]....
        /*0878*/ 	.word	0x000073f0


	//   ....[9]....
        /*087c*/ 	.word	0x00007460


	//----- nvinfo : EIATTR_MAX_THREADS
	.align		4
.L_49:
        /*0880*/ 	.byte	0x04, 0x05
        /*0882*/ 	.short	(.L_51 - .L_50)
.L_50:
        /*0884*/ 	.word	0x00000100
        /*0888*/ 	.word	0x00000001
        /*088c*/ 	.word	0x00000001


	//----- nvinfo : EIATTR_CRS_STACK_SIZE
	.align		4
.L_51:
        /*0890*/ 	.byte	0x04, 0x1e
        /*0892*/ 	.short	(.L_53 - .L_52)
.L_52:
        /*0894*/ 	.word	0x00000000


	//----- nvinfo : EIATTR_CBANK_PARAM_SIZE
	.align		4
.L_53:
        /*0898*/ 	.byte	0x03, 0x19
        /*089a*/ 	.short	0x0800


	//----- nvinfo : EIATTR_PARAM_CBANK
	.align		4
        /*089c*/ 	.byte	0x04, 0x0a
        /*089e*/ 	.short	(.L_55 - .L_54)
	.align		4
.L_54:
        /*08a0*/ 	.word	index@(.nv.constant0._ZN7cutlass13device_kernelINS_4gemm6kernel13GemmUniversalIN4cute5tupleIJiiiiEEENS1_10collective13CollectiveMmaINS1_35MainloopSm100TmaUmmaWarpSpecializedILi4ELi2ELi4ENS5_IJNS4_1CILi1EEESB_SB_EEEEENS5_IJNSA_ILi128EEENSA_ILi64EEESF_EEENS_10bfloat16_tENS5_IJlSB_lEEESH_SI_NS4_8TiledMMAINS4_8MMA_AtomIJNS4_20SM100_MMA_F16BF16_SSISH_SH_fLi128ELi64ELNS4_4UMMA5MajorE0ELSN_0ELNSM_7ScaleInE0ELSO_0EEEEEENS4_6LayoutISC_NS5_IJNSA_ILi0EEESS_SS_EEEEENS5_IJNS4_10UnderscoreESV_SV_EEEEENS4_13SM90_TMA_LOADENS4_14ComposedLayoutINS4_7SwizzleILi3ELi4ELi3EEENS4_18smem_ptr_flag_bitsILi16EEENSR_INS5_IJNSA_ILi8EEESF_EEENS5_IJSF_SB_EEEEEEEvNS4_8identityESY_S18_vS19_EENS_8epilogue10collective18CollectiveEpilogueINS1B_23Sm100TmaWarpSpecializedILi3ELi2ELi32ELb1ELb0EEEJSG_NS5_IJNSR_ISE_SB_EENSR_INSA_ILi32EEESB_EEEEESH_SI_SH_SI_NS1B_6fusion15FusionCallbacksIS1F_NS1K_17LinearCombinationISH_fSH_fLNS_15FloatRoundStyleE2EEESG_S1J_JEEENS4_5SM1004TMEM4LOAD26SM100_TMEM_LOAD_32dp32b32xESY_NSZ_INS10_ILi2ELi4ELi3EEES13_NSR_INS5_IJS14_S1H_EEENS5_IJS1H_SB_EEEEEEENS4_39AutoVectorizingCopyWithAssumedAlignmentILi128EEENS4_14SM90_TMA_STOREES1Y_S20_S20_EEEvvEEEEvNT_6ParamsE)
        /*08a4*/ 	.short	0x0380
        /*08a6*/ 	.short	0x0800


	//----- nvinfo : EIATTR_SW_WAR
	.align		4
.L_55:
        /*08a8*/ 	.byte	0x04, 0x36
        /*08aa*/ 	.short	(.L_57 - .L_56)
.L_56:
        /*08ac*/ 	.word	0x00000008
.L_57:


//--------------------- .nv.callgraph             --------------------------
	.section	.nv.callgraph,"",@"SHT_CUDA_CALLGRAPH"
	.align	4
	.sectionentsize	8
	.align		4
        /*0000*/ 	.word	0x00000000
	.align		4
        /*0004*/ 	.word	0xffffffff
	.align		4
        /*0008*/ 	.word	index@(_ZN7cutlass13device_kernelINS_4gemm6kernel13GemmUniversalIN4cute5tupleIJiiiiEEENS1_10collective13CollectiveMmaINS1_35MainloopSm100TmaUmmaWarpSpecializedILi4ELi2ELi4ENS5_IJNS4_1CILi1EEESB_SB_EEEEENS5_IJNSA_ILi128EEENSA_ILi64EEESF_EEENS_10bfloat16_tENS5_IJlSB_lEEESH_SI_NS4_8TiledMMAINS4_8MMA_AtomIJNS4_20SM100_MMA_F16BF16_SSISH_SH_fLi128ELi64ELNS4_4UMMA5MajorE0ELSN_0ELNSM_7ScaleInE0ELSO_0EEEEEENS4_6LayoutISC_NS5_IJNSA_ILi0EEESS_SS_EEEEENS5_IJNS4_10UnderscoreESV_SV_EEEEENS4_13SM90_TMA_LOADENS4_14ComposedLayoutINS4_7SwizzleILi3ELi4ELi3EEENS4_18smem_ptr_flag_bitsILi16EEENSR_INS5_IJNSA_ILi8EEESF_EEENS5_IJSF_SB_EEEEEEEvNS4_8identityESY_S18_vS19_EENS_8epilogue10collective18CollectiveEpilogueINS1B_23Sm100TmaWarpSpecializedILi3ELi2ELi32ELb1ELb0EEEJSG_NS5_IJNSR_ISE_SB_EENSR_INSA_ILi32EEESB_EEEEESH_SI_SH_SI_NS1B_6fusion15FusionCallbacksIS1F_NS1K_17LinearCombinationISH_fSH_fLNS_15FloatRoundStyleE2EEESG_S1J_JEEENS4_5SM1004TMEM4LOAD26SM100_TMEM_LOAD_32dp32b32xESY_NSZ_INS10_ILi2ELi4ELi3EEES13_NSR_INS5_IJS14_S1H_EEENS5_IJS1H_SB_EEEEEEENS4_39AutoVectorizingCopyWithAssumedAlignmentILi128EEENS4_14SM90_TMA_STOREES1Y_S20_S20_EEEvvEEEEvNT_6ParamsE)
	.align		4
        /*000c*/ 	.word	index@(__assertfail)
	.align		4
        /*0010*/ 	.word	0x00000000
	.align		4
        /*0014*/ 	.word	0xfffffffe
	.align		4
        /*0018*/ 	.word	0x00000000
	.align		4
        /*001c*/ 	.word	0xfffffffd
	.align		4
        /*0020*/ 	.word	0x00000000
	.align		4
        /*0024*/ 	.word	0xfffffffc


//--------------------- .nv.constant4             --------------------------
	.section	.nv.constant4,"a",@progbits
	.align	8
	.align		8
.nv.constant4:
        /*0000*/ 	.dword	__assertfail
	.align		8
        /*0008*/ 	.dword	__unnamed_1
	.align		8
        /*0010*/ 	.dword	__unnamed_2
	.align		8
        /*0018*/ 	.dword	_ZN40_INTERNAL_f8eecf26_4_k_cu_0a5e6c4a_300454cuda3std3__45__cpo5beginE
	.align		8
        /*0020*/ 	.dword	_ZN40_INTERNAL_f8eecf26_4_k_cu_0a5e6c4a_300454cuda3std3__45__cpo3endE
	.align		8
        /*0028*/ 	.dword	_ZN40_INTERNAL_f8eecf26_4_k_cu_0a5e6c4a_300454cuda3std3__45__cpo6cbeginE
	.align		8
        /*0030*/ 	.dword	_ZN40_INTERNAL_f8eecf26_4_k_cu_0a5e6c4a_300454cuda3std3__45__cpo4cendE
	.align		8
        /*0038*/ 	.dword	_ZN40_INTERNAL_f8eecf26_4_k_cu_0a5e6c4a_300454cuda3std3__442_GLOBAL__N__f8eecf26_4_k_cu_0a5e6c4a_300456ignoreE
	.align		8
        /*0040*/ 	.dword	_ZN40_INTERNAL_f8eecf26_4_k_cu_0a5e6c4a_300454cuda3std3__419piecewise_constructE
	.align		8
        /*0048*/ 	.dword	_ZN40_INTERNAL_f8eecf26_4_k_cu_0a5e6c4a_300454cuda3std3__48in_placeE
	.align		8
        /*0050*/ 	.dword	_ZN40_INTERNAL_f8eecf26_4_k_cu_0a5e6c4a_300454cuda3std6ranges3__45__cpo4swapE
	.align		8
        /*0058*/ 	.dword	_ZN40_INTERNAL_f8eecf26_4_k_cu_0a5e6c4a_300454cuda3std6ranges3__45__cpo9iter_moveE
	.align		8
        /*0060*/ 	.dword	_ZN40_INTERNAL_f8eecf26_4_k_cu_0a5e6c4a_300454cute7productE
	.align		8
        /*0068*/ 	.dword	_ZN40_INTERNAL_f8eecf26_4_k_cu_0a5e6c4a_300454cute1_E
	.align		8
        /*0070*/ 	.dword	$str$25
	.align		8
        /*0078*/ 	.dword	$str$26
	.align		8
        /*0080*/ 	.dword	$str$27
	.align		8
        /*0088*/ 	.dword	$str$28


//--------------------- .text._ZN7cutlass13device_kernelINS_4gemm6kernel13GemmUniversalIN4cute5tupleIJiiiiEEENS1_10collective13CollectiveMmaINS1_35MainloopSm100TmaUmmaWarpSpecializedILi4ELi2ELi4ENS5_IJNS4_1CILi1EEESB_SB_EEEEENS5_IJNSA_ILi128EEENSA_ILi64EEESF_EEENS_10bfloat16_tENS5_IJlSB_lEEESH_SI_NS4_8TiledMMAINS4_8MMA_AtomIJNS4_20SM100_MMA_F16BF16_SSISH_SH_fLi128ELi64ELNS4_4UMMA5MajorE0ELSN_0ELNSM_7ScaleInE0ELSO_0EEEEEENS4_6LayoutISC_NS5_IJNSA_ILi0EEESS_SS_EEEEENS5_IJNS4_10UnderscoreESV_SV_EEEEENS4_13SM90_TMA_LOADENS4_14ComposedLayoutINS4_7SwizzleILi3ELi4ELi3EEENS4_18smem_ptr_flag_bitsILi16EEENSR_INS5_IJNSA_ILi8EEESF_EEENS5_IJSF_SB_EEEEEEEvNS4_8identityESY_S18_vS19_EENS_8epilogue10collective18CollectiveEpilogueINS1B_23Sm100TmaWarpSpecializedILi3ELi2ELi32ELb1ELb0EEEJSG_NS5_IJNSR_ISE_SB_EENSR_INSA_ILi32EEESB_EEEEESH_SI_SH_SI_NS1B_6fusion15FusionCallbacksIS1F_NS1K_17LinearCombinationISH_fSH_fLNS_15FloatRoundStyleE2EEESG_S1J_JEEENS4_5SM1004TMEM4LOAD26SM100_TMEM_LOAD_32dp32b32xESY_NSZ_INS10_ILi2ELi4ELi3EEES13_NSR_INS5_IJS14_S1H_EEENS5_IJS1H_SB_EEEEEEENS4_39AutoVectorizingCopyWithAssumedAlignmentILi128EEENS4_14SM90_TMA_STOREES1Y_S20_S20_EEEvvEEEEvNT_6ParamsE --------------------------
	.section	.text._ZN7cutlass13device_kernelINS_4gemm6kernel13GemmUniversalIN4cute5tupleIJiiiiEEENS1_10collective13CollectiveMmaINS1_35MainloopSm100TmaUmmaWarpSpecializedILi4ELi2ELi4ENS5_IJNS4_1CILi1EEESB_SB_EEEEENS5_IJNSA_ILi128EEENSA_ILi64EEESF_EEENS_10bfloat16_tENS5_IJlSB_lEEESH_SI_NS4_8TiledMMAINS4_8MMA_AtomIJNS4_20SM100_MMA_F16BF16_SSISH_SH_fLi128ELi64ELNS4_4UMMA5MajorE0ELSN_0ELNSM_7ScaleInE0ELSO_0EEEEEENS4_6LayoutISC_NS5_IJNSA_ILi0EEESS_SS_EEEEENS5_IJNS4_10UnderscoreESV_SV_EEEEENS4_13SM90_TMA_LOADENS4_14ComposedLayoutINS4_7SwizzleILi3ELi4ELi3EEENS4_18smem_ptr_flag_bitsILi16EEENSR_INS5_IJNSA_ILi8EEESF_EEENS5_IJSF_SB_EEEEEEEvNS4_8identityESY_S18_vS19_EENS_8epilogue10collective18CollectiveEpilogueINS1B_23Sm100TmaWarpSpecializedILi3ELi2ELi32ELb1ELb0EEEJSG_NS5_IJNSR_ISE_SB_EENSR_INSA_ILi32EEESB_EEEEESH_SI_SH_SI_NS1B_6fusion15FusionCallbacksIS1F_NS1K_17LinearCombinationISH_fSH_fLNS_15FloatRoundStyleE2EEESG_S1J_JEEENS4_5SM1004TMEM4LOAD26SM100_TMEM_LOAD_32dp32b32xESY_NSZ_INS10_ILi2ELi4ELi3EEES13_NSR_INS5_IJS14_S1H_EEENS5_IJS1H_SB_EEEEEEENS4_39AutoVectorizingCopyWithAssumedAlignmentILi128EEENS4_14SM90_TMA_STOREES1Y_S20_S20_EEEvvEEEEvNT_6ParamsE,"ax",@progbits
	.align	128
.text._ZN7cutlass13device_kernelINS_4gemm6kernel13GemmUniversalIN4cute5tupleIJiiiiEEENS1_10collective13CollectiveMmaINS1_35MainloopSm100TmaUmmaWarpSpecializedILi4ELi2ELi4ENS5_IJNS4_1CILi1EEESB_SB_EEEEENS5_IJNSA_ILi128EEENSA_ILi64EEESF_EEENS_10bfloat16_tENS5_IJlSB_lEEESH_SI_NS4_8TiledMMAINS4_8MMA_AtomIJNS4_20SM100_MMA_F16BF16_SSISH_SH_fLi128ELi64ELNS4_4UMMA5MajorE0ELSN_0ELNSM_7ScaleInE0ELSO_0EEEEEENS4_6LayoutISC_NS5_IJNSA_ILi0EEESS_SS_EEEEENS5_IJNS4_10UnderscoreESV_SV_EEEEENS4_13SM90_TMA_LOADENS4_14ComposedLayoutINS4_7SwizzleILi3ELi4ELi3EEENS4_18smem_ptr_flag_bitsILi16EEENSR_INS5_IJNSA_ILi8EEESF_EEENS5_IJSF_SB_EEEEEEEvNS4_8identityESY_S18_vS19_EENS_8epilogue10collective18CollectiveEpilogueINS1B_23Sm100TmaWarpSpecializedILi3ELi2ELi32ELb1ELb0EEEJSG_NS5_IJNSR_ISE_SB_EENSR_INSA_ILi32EEESB_EEEEESH_SI_SH_SI_NS1B_6fusion15FusionCallbacksIS1F_NS1K_17LinearCombinationISH_fSH_fLNS_15FloatRoundStyleE2EEESG_S1J_JEEENS4_5SM1004TMEM4LOAD26SM100_TMEM_LOAD_32dp32b32xESY_NSZ_INS10_ILi2ELi4ELi3EEES13_NSR_INS5_IJS14_S1H_EEENS5_IJS1H_SB_EEEEEEENS4_39AutoVectorizingCopyWithAssumedAlignmentILi128EEENS4_14SM90_TMA_STOREES1Y_S20_S20_EEEvvEEEEvNT_6ParamsE:
        .type           _ZN7cutlass13device_kernelINS_4gemm6kernel13GemmUniversalIN4cute5tupleIJiiiiEEENS1_10collective13CollectiveMmaINS1_35MainloopSm100TmaUmmaWarpSpecializedILi4ELi2ELi4ENS5_IJNS4_1CILi1EEESB_SB_EEEEENS5_IJNSA_ILi128EEENSA_ILi64EEESF_EEENS_10bfloat16_tENS5_IJlSB_lEEESH_SI_NS4_8TiledMMAINS4_8MMA_AtomIJNS4_20SM100_MMA_F16BF16_SSISH_SH_fLi128ELi64ELNS4_4UMMA5MajorE0ELSN_0ELNSM_7ScaleInE0ELSO_0EEEEEENS4_6LayoutISC_NS5_IJNSA_ILi0EEESS_SS_EEEEENS5_IJNS4_10UnderscoreESV_SV_EEEEENS4_13SM90_TMA_LOADENS4_14ComposedLayoutINS4_7SwizzleILi3ELi4ELi3EEENS4_18smem_ptr_flag_bitsILi16EEENSR_INS5_IJNSA_ILi8EEESF_EEENS5_IJSF_SB_EEEEEEEvNS4_8identityESY_S18_vS19_EENS_8epilogue10collective18CollectiveEpilogueINS1B_23Sm100TmaWarpSpecializedILi3ELi2ELi32ELb1ELb0EEEJSG_NS5_IJNSR_ISE_SB_EENSR_INSA_ILi32EEESB_EEEEESH_SI_SH_SI_NS1B_6fusion15FusionCallbacksIS1F_NS1K_17LinearCombinationISH_fSH_fLNS_15FloatRoundStyleE2EEESG_S1J_JEEENS4_5SM1004TMEM4LOAD26SM100_TMEM_LOAD_32dp32b32xESY_NSZ_INS10_ILi2ELi4ELi3EEES13_NSR_INS5_IJS14_S1H_EEENS5_IJS1H_SB_EEEEEEENS4_39AutoVectorizingCopyWithAssumedAlignmentILi128EEENS4_14SM90_TMA_STOREES1Y_S20_S20_EEEvvEEEEvNT_6ParamsE,@function
        .size           _ZN7cutlass13device_kernelINS_4gemm6kernel13GemmUniversalIN4cute5tupleIJiiiiEEENS1_10collective13CollectiveMmaINS1_35MainloopSm100TmaUmmaWarpSpecializedILi4ELi2ELi4ENS5_IJNS4_1CILi1EEESB_SB_EEEEENS5_IJNSA_ILi128EEENSA_ILi64EEESF_EEENS_10bfloat16_tENS5_IJlSB_lEEESH_SI_NS4_8TiledMMAINS4_8MMA_AtomIJNS4_20SM100_MMA_F16BF16_SSISH_SH_fLi128ELi64ELNS4_4UMMA5MajorE0ELSN_0ELNSM_7ScaleInE0ELSO_0EEEEEENS4_6LayoutISC_NS5_IJNSA_ILi0EEESS_SS_EEEEENS5_IJNS4_10UnderscoreESV_SV_EEEEENS4_13SM90_TMA_LOADENS4_14ComposedLayoutINS4_7SwizzleILi3ELi4ELi3EEENS4_18smem_ptr_flag_bitsILi16EEENSR_INS5_IJNSA_ILi8EEESF_EEENS5_IJSF_SB_EEEEEEEvNS4_8identityESY_S18_vS19_EENS_8epilogue10collective18CollectiveEpilogueINS1B_23Sm100TmaWarpSpecializedILi3ELi2ELi32ELb1ELb0EEEJSG_NS5_IJNSR_ISE_SB_EENSR_INSA_ILi32EEESB_EEEEESH_SI_SH_SI_NS1B_6fusion15FusionCallbacksIS1F_NS1K_17LinearCombinationISH_fSH_fLNS_15FloatRoundStyleE2EEESG_S1J_JEEENS4_5SM1004TMEM4LOAD26SM100_TMEM_LOAD_32dp32b32xESY_NSZ_INS10_ILi2ELi4ELi3EEES13_NSR_INS5_IJS14_S1H_EEENS5_IJS1H_SB_EEEEEEENS4_39AutoVectorizingCopyWithAssumedAlignmentILi128EEENS4_14SM90_TMA_STOREES1Y_S20_S20_EEEvvEEEEvNT_6ParamsE,(.L_x_154 - _ZN7cutlass13device_kernelINS_4gemm6kernel13GemmUniversalIN4cute5tupleIJiiiiEEENS1_10collective13CollectiveMmaINS1_35MainloopSm100TmaUmmaWarpSpecializedILi4ELi2ELi4ENS5_IJNS4_1CILi1EEESB_SB_EEEEENS5_IJNSA_ILi128EEENSA_ILi64EEESF_EEENS_10bfloat16_tENS5_IJlSB_lEEESH_SI_NS4_8TiledMMAINS4_8MMA_AtomIJNS4_20SM100_MMA_F16BF16_SSISH_SH_fLi128ELi64ELNS4_4UMMA5MajorE0ELSN_0ELNSM_7ScaleInE0ELSO_0EEEEEENS4_6LayoutISC_NS5_IJNSA_ILi0EEESS_SS_EEEEENS5_IJNS4_10UnderscoreESV_SV_EEEEENS4_13SM90_TMA_LOADENS4_14ComposedLayoutINS4_7SwizzleILi3ELi4ELi3EEENS4_18smem_ptr_flag_bitsILi16EEENSR_INS5_IJNSA_ILi8EEESF_EEENS5_IJSF_SB_EEEEEEEvNS4_8identityESY_S18_vS19_EENS_8epilogue10collective18CollectiveEpilogueINS1B_23Sm100TmaWarpSpecializedILi3ELi2ELi32ELb1ELb0EEEJSG_NS5_IJNSR_ISE_SB_EENSR_INSA_ILi32EEESB_EEEEESH_SI_SH_SI_NS1B_6fusion15FusionCallbacksIS1F_NS1K_17LinearCombinationISH_fSH_fLNS_15FloatRoundStyleE2EEESG_S1J_JEEENS4_5SM1004TMEM4LOAD26SM100_TMEM_LOAD_32dp32b32xESY_NSZ_INS10_ILi2ELi4ELi3EEES13_NSR_INS5_IJS14_S1H_EEENS5_IJS1H_SB_EEEEEEENS4_39AutoVectorizingCopyWithAssumedAlignmentILi128EEENS4_14SM90_TMA_STOREES1Y_S20_S20_EEEvvEEEEvNT_6ParamsE)
        .other          _ZN7cutlass13device_kernelINS_4gemm6kernel13GemmUniversalIN4cute5tupleIJiiiiEEENS1_10collective13CollectiveMmaINS1_35MainloopSm100TmaUmmaWarpSpecializedILi4ELi2ELi4ENS5_IJNS4_1CILi1EEESB_SB_EEEEENS5_IJNSA_ILi128EEENSA_ILi64EEESF_EEENS_10bfloat16_tENS5_IJlSB_lEEESH_SI_NS4_8TiledMMAINS4_8MMA_AtomIJNS4_20SM100_MMA_F16BF16_SSISH_SH_fLi128ELi64ELNS4_4UMMA5MajorE0ELSN_0ELNSM_7ScaleInE0ELSO_0EEEEEENS4_6LayoutISC_NS5_IJNSA_ILi0EEESS_SS_EEEEENS5_IJNS4_10UnderscoreESV_SV_EEEEENS4_13SM90_TMA_LOADENS4_14ComposedLayoutINS4_7SwizzleILi3ELi4ELi3EEENS4_18smem_ptr_flag_bitsILi16EEENSR_INS5_IJNSA_ILi8EEESF_EEENS5_IJSF_SB_EEEEEEEvNS4_8identityESY_S18_vS19_EENS_8epilogue10collective18CollectiveEpilogueINS1B_23Sm100TmaWarpSpecializedILi3ELi2ELi32ELb1ELb0EEEJSG_NS5_IJNSR_ISE_SB_EENSR_INSA_ILi32EEESB_EEEEESH_SI_SH_SI_NS1B_6fusion15FusionCallbacksIS1F_NS1K_17LinearCombinationISH_fSH_fLNS_15FloatRoundStyleE2EEESG_S1J_JEEENS4_5SM1004TMEM4LOAD26SM100_TMEM_LOAD_32dp32b32xESY_NSZ_INS10_ILi2ELi4ELi3EEES13_NSR_INS5_IJS14_S1H_EEENS5_IJS1H_SB_EEEEEEENS4_39AutoVectorizingCopyWithAssumedAlignmentILi128EEENS4_14SM90_TMA_STOREES1Y_S20_S20_EEEvvEEEEvNT_6ParamsE,@"STO_CUDA_ENTRY STV_DEFAULT"
_ZN7cutlass13device_kernelINS_4gemm6kernel13GemmUniversalIN4cute5tupleIJiiiiEEENS1_10collective13CollectiveMmaINS1_35MainloopSm100TmaUmmaWarpSpecializedILi4ELi2ELi4ENS5_IJNS4_1CILi1EEESB_SB_EEEEENS5_IJNSA_ILi128EEENSA_ILi64EEESF_EEENS_10bfloat16_tENS5_IJlSB_lEEESH_SI_NS4_8TiledMMAINS4_8MMA_AtomIJNS4_20SM100_MMA_F16BF16_SSISH_SH_fLi128ELi64ELNS4_4UMMA5MajorE0ELSN_0ELNSM_7ScaleInE0ELSO_0EEEEEENS4_6LayoutISC_NS5_IJNSA_ILi0EEESS_SS_EEEEENS5_IJNS4_10UnderscoreESV_SV_EEEEENS4_13SM90_TMA_LOADENS4_14ComposedLayoutINS4_7SwizzleILi3ELi4ELi3EEENS4_18smem_ptr_flag_bitsILi16EEENSR_INS5_IJNSA_ILi8EEESF_EEENS5_IJSF_SB_EEEEEEEvNS4_8identityESY_S18_vS19_EENS_8epilogue10collective18CollectiveEpilogueINS1B_23Sm100TmaWarpSpecializedILi3ELi2ELi32ELb1ELb0EEEJSG_NS5_IJNSR_ISE_SB_EENSR_INSA_ILi32EEESB_EEEEESH_SI_SH_SI_NS1B_6fusion15FusionCallbacksIS1F_NS1K_17LinearCombinationISH_fSH_fLNS_15FloatRoundStyleE2EEESG_S1J_JEEENS4_5SM1004TMEM4LOAD26SM100_TMEM_LOAD_32dp32b32xESY_NSZ_INS10_ILi2ELi4ELi3EEES13_NSR_INS5_IJS14_S1H_EEENS5_IJS1H_SB_EEEEEEENS4_39AutoVectorizingCopyWithAssumedAlignmentILi128EEENS4_14SM90_TMA_STOREES1Y_S20_S20_EEEvvEEEEvNT_6ParamsE:
[----:B------:R-:W1:Y:S01]  /*0000*/  LDC R1, c[0x0][0x37c] ;  /* 0x0000df00ff017b82 */ /* 0x000e620000000800 */
[----:B------:R-:W2:Y:S01]  /*0010*/  S2R R93, SR_TID.X ;  /* 0x00000000005d7919 */ /* 0x000ea20000002100 */
[----:B------:R-:W3:Y:S01]  /*0020*/  LDCU.64 UR4, c[0x0][0x890] ;  /* 0x00011200ff0477ac */ /* 0x000ee20008000a00 */
[----:B------:R-:W-:Y:S02]  /*0030*/  PRMT R88, RZ, 0x7610, R88 ;  /* 0x00007610ff587816 */ /* 0x000fe40000000058 */
[----:B------:R-:W-:Y:S01]  /*0040*/  ELECT P5, URZ, PT ;  /* 0x0000000000ff782f */ /* 0x000fe200038a0000 */
[----:B------:R-:W4:Y:S01]  /*0050*/  LDCU.64 UR46, c[0x0][0x358] ;  /* 0x00006b00ff2e77ac */ /* 0x000f220008000a00 */
[----:B---3--:R-:W-:-:S04]  /*0060*/  UISETP.NE.U32.AND UP0, UPT, UR4, URZ, UPT ;  /* 0x000000ff0400728c */ /* 0x008fc8000bf05070 */
[----:B------:R-:W-:Y:S01]  /*0070*/  UISETP.NE.AND.EX UP0, UPT, UR5, URZ, UPT, UP0 ;  /* 0x000000ff0500728c */ /* 0x000fe2000bf05300 */
[----:B--2---:R-:W-:-:S05]  /*0080*/  SHF.R.U32.HI R92, RZ, 0x5, R93 ;  /* 0x00000005ff5c7819 */ /* 0x004fca000001165d */
[----:B------:R-:W2:Y:S02]  /*0090*/  SHFL.IDX PT, R0, R92, RZ, 0x1f ;  /* 0x00001fff5c007589 */ /* 0x000ea400000e0000 */
[----:B--2---:R-:W-:Y:S01]  /*00a0*/  R2UR UR8, R0 ;  /* 0x00000000000872ca */ /* 0x004fe200000e0000 */
[----:B-1--4-:R-:W-:-:S14]  /*00b0*/  BRA.U UP0, `(.L_x_0) ;  /* 0x00000001002c7547 */ /* 0x012fdc000b800000 */
[----:B------:R-:W1:Y:S02]  /*00c0*/  LDCU.64 UR6, c[0x0][0x888] ;  /* 0x00011100ff0677ac */ /* 0x000e640008000a00 */
[----:B-1----:R-:W-:-:S04]  /*00d0*/  UISETP.NE.U32.AND UP0, UPT, UR6, URZ, UPT ;  /* 0x000000ff0600728c */ /* 0x002fc8000bf05070 */
[----:B------:R-:W-:-:S09]  /*00e0*/  UISETP.NE.AND.EX UP0, UPT, UR7, URZ, UPT, UP0 ;  /* 0x000000ff0700728c */ /* 0x000fd2000bf05300 */
[----:B------:R-:W-:Y:S05]  /*00f0*/  BRA.U !UP0, `(.L_x_1) ;  /* 0x0000000108107547 */ /* 0x000fea000b800000 */
[----:B------:R-:W1:Y:S02]  /*0100*/  LDC.64 R2, c[0x0][0x888] ;  /* 0x00022200ff027b82 */ /* 0x000e640000000a00 */
[----:B-1----:R1:W5:Y:S01]  /*0110*/  LDG.E R49, desc[UR46][R2.64] ;  /* 0x0000002e02317981 */ /* 0x002362000c1e1900 */
[----:B------:R-:W-:Y:S01]  /*0120*/  HFMA2 R88, -RZ, RZ, 0, 5.9604644775390625e-08 ;  /* 0x00000001ff587431 */ /* 0x000fe200000001ff */
[----:B------:R-:W-:Y:S05]  /*0130*/  BRA `(.L_x_0) ;  /* 0x00000000000c7947 */ /* 0x000fea0003800000 */
.L_x_1:
[----:B------:R-:W1:Y:S01]  /*0140*/  LDCU UR6, c[0x0][0x880] ;  /* 0x00011000ff0677ac */ /* 0x000e620008000800 */
[----:B------:R-:W-:Y:S01]  /*0150*/  HFMA2 R88, -RZ, RZ, 0, 5.9604644775390625e-08 ;  /* 0x00000001ff587431 */ /* 0x000fe200000001ff */
[----:B-1----:R-:W-:-:S07]  /*0160*/  MOV R49, UR6 ;  /* 0x0000000600317c02 */ /* 0x002fce0008000f00 */
.L_x_0:
[----:B------:R-:W2:Y:S02]  /*0170*/  LDCU.64 UR6, c[0x0][0x8b0] ;  /* 0x00011600ff0677ac */ /* 0x000ea40008000a00 */
[----:B--2---:R-:W-:-:S04]  /*0180*/  UISETP.NE.U32.AND UP0, UPT, UR6, URZ, UPT ;  /* 0x000000ff0600728c */ /* 0x004fc8000bf05070 */
[----:B------:R-:W-:-:S09]  /*0190*/  UISETP.NE.AND.EX UP0, UPT, UR7, URZ, UPT, UP0 ;  /* 0x000000ff0700728c */ /* 0x000fd2000bf05300 */
[----:B------:R-:W-:Y:S05]  /*01a0*/  BRA.U UP0, `(.L_x_2) ;  /* 0x0000000100247547 */ /* 0x000fea000b800000 */
[----:B------:R-:W2:Y:S02]  /*01b0*/  LDCU.64 UR6, c[0x0][0x8a8] ;  /* 0x00011500ff0677ac */ /* 0x000ea40008000a00 */
[----:B--2---:R-:W-:-:S04]  /*01c0*/  UISETP.NE.U32.AND UP0, UPT, UR6, URZ, UPT ;  /* 0x000000ff0600728c */ /* 0x004fc8000bf05070 */
[----:B------:R-:W-:-:S09]  /*01d0*/  UISETP.NE.AND.EX UP0, UPT, UR7, URZ, UPT, UP0 ;  /* 0x000000ff0700728c */ /* 0x000fd2000bf05300 */
[----:B------:R-:W-:Y:S05]  /*01e0*/  BRA.U !UP0, `(.L_x_3) ;  /* 0x00000001080c7547 */ /* 0x000fea000b800000 */
[----:B-1----:R-:W1:Y:S02]  /*01f0*/  LDC.64 R2, c[0x0][0x8a8] ;  /* 0x00022a00ff027b82 */ /* 0x002e640000000a00 */
[----:B-1----:R2:W5:Y:S01]  /*0200*/  LDG.E R47, desc[UR46][R2.64] ;  /* 0x0000002e022f7981 */ /* 0x002562000c1e1900 */
[----:B------:R-:W-:Y:S05]  /*0210*/  BRA `(.L_x_2) ;  /* 0x0000000000087947 */ /* 0x000fea0003800000 */
.L_x_3:
[----:B------:R-:W2:Y:S02]  /*0220*/  LDCU UR6, c[0x0][0x8a0] ;  /* 0x00011400ff0677ac */ /* 0x000ea40008000800 */
[----:B--2---:R-:W-:Y:S02]  /*0230*/  MOV R47, UR6 ;  /* 0x00000006002f7c02 */ /* 0x004fe40008000f00 */
.L_x_2:
[----:B------:R-:W-:Y:S01]  /*0240*/  IMAD.U32 R0, RZ, RZ, UR8 ;  /* 0x00000008ff007e24 */ /* 0x000fe2000f8e00ff */
[----:B------:R-:W-:Y:S04]  /*0250*/  BSSY.RECONVERGENT B0, `(.L_x_4) ;  /* 0x000000c000007945 */ /* 0x000fe80003800200 */
[C---:B------:R-:W-:Y:S02]  /*0260*/  ISETP.NE.OR P1, PT, R0.reuse, 0x1, !P5 ;  /* 0x000000010000780c */ /* 0x040fe40006f25670 */
[----:B------:R-:W-:-:S11]  /*0270*/  ISETP.NE.OR P0, PT, R0, 0x3, !P5 ;  /* 0x000000030000780c */ /* 0x000fd60006f05670 */
[----:B------:R-:W-:Y:S05]  /*0280*/  @P1 BRA `(.L_x_5) ;  /* 0x0000000000201947 */ /* 0x000fea0003800000 */
[----:B------:R-:W3:Y:S02]  /*0290*/  LDCU.64 UR6, c[0x0][0x348] ;  /* 0x00006900ff0677ac */ /* 0x000ee40008000a00 */
[----:B---3--:R-:W-:Y:S02]  /*02a0*/  UIADD3 UR10, UP1, UPT, UR6, 0x80, URZ ;  /* 0x00000080060a7890 */ /* 0x008fe4000ff3e0ff */
[----:B------:R-:W-:Y:S02]  /*02b0*/  UIADD3 UR6, UP0, UPT, UR6, 0x180, URZ ;  /* 0x0000018006067890 */ /* 0x000fe4000ff1e0ff */
[----:B------:R-:W-:Y:S02]  /*02c0*/  UIADD3.X UR11, UPT, UPT, URZ, UR7, URZ, UP1, !UPT ;  /* 0x00000007ff0b7290 */ /* 0x000fe40008ffe4ff */
[----:B------:R-:W-:-:S07]  /*02d0*/  UIADD3.X UR7, UPT, UPT, URZ, UR7, URZ, UP0, !UPT ;  /* 0x00000007ff077290 */ /* 0x000fce00087fe4ff */
[----:B------:R3:W-:Y:S02]  /*02e0*/  UTMACCTL.PF [UR10] ;  /* 0x000000000a0079b9 */ /* 0x0007e40008040000 */
[----:B------:R3:W-:Y:S02]  /*02f0*/  UTMACCTL.PF [UR6] ;  /* 0x00000000060079b9 */ /* 0x0007e40008040000 */
[----:B---3--:R-:W-:Y:S01]  /*0300*/  NOP ;  /* 0x0000000000007918 */ /* 0x008fe20000000000 */
.L_x_5:
[----:B------:R-:W-:Y:S05]  /*0310*/  BSYNC.RECONVERGENT B0 ;  /* 0x0000000000007941 */ /* 0x000fea0003800200 */
.L_x_4:
[----:B------:R-:W-:Y:S04]  /*0320*/  BSSY.RECONVERGENT B0, `(.L_x_6) ;  /* 0x000000a000007945 */ /* 0x000fe80003800200 */
        /* <DEDUP_REMOVED lines=9> */
.L_x_7:
[----:B------:R-:W-:Y:S05]  /*03c0*/  BSYNC.RECONVERGENT B0 ;  /* 0x0000000000007941 */ /* 0x000fea0003800200 */
.L_x_6:
[----:B------:R-:W3:Y:S01]  /*03d0*/  LDCU.64 UR6, c[0x0][0x888] ;  /* 0x00011100ff0677ac */ /* 0x000ee20008000a00 */
[----:B------:R-:W-:Y:S02]  /*03e0*/  UISETP.EQ.U32.AND UP1, UPT, UR4, URZ, UPT ;  /* 0x000000ff0400728c */ /* 0x000fe4000bf22070 */
[----:B------:R-:W-:Y:S02]  /*03f0*/  UPLOP3.LUT UP2, UPT, UPT, UPT, UPT, 0x80, 0x8 ;  /* 0x000000000008789c */ /* 0x000fe40003f4f070 */
[----:B---3--:R-:W-:-:S04]  /*0400*/  UISETP.NE.U32.AND UP0, UPT, UR6, URZ, UPT ;  /* 0x000000ff0600728c */ /* 0x008fc8000bf05070 */
[----:B------:R-:W-:-:S04]  /*0410*/  UISETP.NE.AND.EX UP0, UPT, UR7, URZ, UPT, UP0 ;  /* 0x000000ff0700728c */ /* 0x000fc8000bf05300 */
[----:B------:R-:W-:-:S04]  /*0420*/  UISETP.EQ.OR.EX UP3, UPT, UR5, URZ, !UP0, UP1 ;  /* 0x000000ff0500728c */ /* 0x000fc8000c762710 */
[----:B------:R-:W-:-:S05]  /*0430*/  UP2UR UR53, UPR, URZ, 0x8 ;  /* 0x00000008ff357883 */ /* 0x000fca0008000000 */
[----:B------:R-:W-:Y:S07]  /*0440*/  BRA.U !UP3, `(.L_x_8) ;  /* 0x000000010b207547 */ /* 0x000fee000b800000 */
[----:B------:R-:W-:Y:S01]  /*0450*/  UISETP.NE.U32.AND UP2, UPT, UR4, URZ, UPT ;  /* 0x000000ff0400728c */ /* 0x000fe2000bf45070 */
[----:B-----5:R-:W-:Y:S01]  /*0460*/  FSETP.NEU.AND P0, PT, R49, RZ, PT ;  /* 0x000000ff3100720b */ /* 0x020fe20003f0d000 */
[----:B------:R-:W-:Y:S02]  /*0470*/  USEL UR4, URZ, 0xffffffff, UP0 ;  /* 0xffffffffff047887 */ /* 0x000fe40008000000 */
[----:B------:R-:W-:-:S10]  /*0480*/  UISETP.NE.AND.EX UP2, UPT, UR5, URZ, UPT, UP2 ;  /* 0x000000ff0500728c */ /* 0x000fd4000bf45320 */
[----:B------:R-:W-:Y:S01]  /*0490*/  VOTEU.ANY UP1, P0 ;  /* 0x0000000000ff7886 */ /* 0x000fe20000020100 */
[----:B------:R-:W-:-:S04]  /*04a0*/  @!UP2 USEL UR4, URZ, 0xffffffff, UP1 ;  /* 0xffffffffff04a887 */ /* 0x000fc80008800000 */
[----:B------:R-:W-:-:S04]  /*04b0*/  ULOP3.LUT UR4, UR4, 0x1, URZ, 0xc0, !UPT ;  /* 0x0000000104047892 */ /* 0x000fc8000f8ec0ff */
[----:B------:R-:W-:-:S11]  /*04c0*/  UISETP.NE.U32.AND UP2, UPT, UR4, 0x1, UPT ;  /* 0x000000010400788c */ /* 0x000fd6000bf45070 */
.L_x_8:
[----:B-12---:R-:W1:Y:S01]  /*04d0*/  SHFL.IDX PT, R2, R92, RZ, 0x1f ;  /* 0x00001fff5c027589 */ /* 0x006e6200000e0000 */
[----:B------:R-:W-:-:S04]  /*04e0*/  UISETP.NE.AND UP1, UPT, UR8, 0x2, UPT ;  /* 0x000000020800788c */ /* 0x000fc8000bf25270 */
[----:B------:R-:W-:Y:S01]  /*04f0*/  USEL UR6, URZ, 0x1, UP1 ;  /* 0x00000001ff067887 */ /* 0x000fe20008800000 */
[----:B-1----:R-:W-:-:S13]  /*0500*/  ISETP.NE.AND P0, PT, R2, RZ, PT ;  /* 0x000000ff0200720c */ /* 0x002fda0003f05270 */
[----:B------:R-:W-:Y:S05]  /*0510*/  @P0 BRA `(.L_x_9) ;  /* 0x0000000000480947 */ /* 0x000fea0003800000 */
[----:B------:R-:W1:Y:S01]  /*0520*/  S2UR UR5, SR_CgaCtaId ;  /* 0x00000000000579c3 */ /* 0x000e620000008800 */
[----:B------:R-:W-:Y:S01]  /*0530*/  UMOV UR7, 0x400 ;  /* 0x0000040000077882 */ /* 0x000fe20000000000 */
[----:B------:R-:W-:Y:S01]  /*0540*/  UMOV UR4, 0x1 ;  /* 0x0000000100047882 */ /* 0x000fe20000000000 */
[----:B------:R-:W-:Y:S01]  /*0550*/  ELECT P0, URZ, PT ;  /* 0x0000000000ff782f */ /* 0x000fe20003800000 */
[----:B------:R-:W-:-:S04]  /*0560*/  UIADD3 UR10, UPT, UPT, -UR4, 0x100000, URZ ;  /* 0x00100000040a7890 */ /* 0x000fc8000fffe1ff */
[----:B------:R-:W-:Y:S02]  /*0570*/  USHF.L.U32 UR11, UR10, 0xb, URZ ;  /* 0x0000000b0a0b7899 */ /* 0x000fe400080006ff */
[----:B------:R-:W-:Y:S02]  /*0580*/  USHF.L.U32 UR10, UR10, 0x1, URZ ;  /* 0x000000010a0a7899 */ /* 0x000fe400080006ff */
[----:B-1----:R-:W-:Y:S01]  /*0590*/  ULEA UR5, UR5, UR7, 0x18 ;  /* 0x0000000705057291 */ /* 0x002fe2000f8ec0ff */
[----:B------:R-:W1:Y:S11]  /*05a0*/  FENCE.VIEW.ASYNC.S ;  /* 0x00000000000073c6 */ /* 0x000e760000000000 */
[----:B-1----:R1:W2:Y:S01]  /*05b0*/  SYNCS.EXCH.64 URZ, [UR5], UR10 ;  /* 0x0000000a05ff75b2 */ /* 0x0022a20008000100 */
[----:B------:R1:W3:Y:S01]  /*05c0*/  SYNCS.EXCH.64 URZ, [UR5+0x20], UR10 ;  /* 0x0000200a05ff75b2 */ /* 0x0002e20008000100 */
[----:B------:R1:W4:Y:S01]  /*05d0*/  SYNCS.EXCH.64 URZ, [UR5+0x8], UR10 ;  /* 0x0000080a05ff75b2 */ /* 0x0003220008000100 */
[----:B------:R1:W1:Y:S01]  /*05e0*/  SYNCS.EXCH.64 URZ, [UR5+0x28], UR10 ;  /* 0x0000280a05ff75b2 */ /* 0x0002620008000100 */
[----:B------:R1:W1:Y:S01]  /*05f0*/  SYNCS.EXCH.64 URZ, [UR5+0x10], UR10 ;  /* 0x0000100a05ff75b2 */ /* 0x0002620008000100 */
[----:B------:R1:W1:Y:S01]  /*0600*/  SYNCS.EXCH.64 URZ, [UR5+0x30], UR10 ;  /* 0x0000300a05ff75b2 */ /* 0x0002620008000100 */
[----:B------:R1:W1:Y:S01]  /*0610*/  SYNCS.EXCH.64 URZ, [UR5+0x18], UR10 ;  /* 0x0000180a05ff75b2 */ /* 0x0002620008000100 */
[----:B------:R1:W1:Y:S01]  /*0620*/  SYNCS.EXCH.64 URZ, [UR5+0x38], UR10 ;  /* 0x0000380a05ff75b2 */ /* 0x0002620008000100 */
[----:B------:R-:W-:Y:S01]  /*0630*/  NOP ;  /* 0x0000000000007918 */ /* 0x000fe20000000000 */
.L_x_9:
[----:B------:R-:W2:Y:S01]  /*0640*/  SHFL.IDX PT, R2, R92, RZ, 0x1f ;  /* 0x00001fff5c027589 */ /* 0x000ea200000e0000 */
[----:B------:R-:W-:Y:S01]  /*0650*/  NOP ;  /* 0x0000000000007918 */ /* 0x000fe20000000000 */
[----:B--2---:R-:W-:-:S13]  /*0660*/  ISETP.NE.AND P0, PT, R2, 0x1, PT ;  /* 0x000000010200780c */ /* 0x004fda0003f05270 */
[----:B------:R-:W-:Y:S05]  /*0670*/  @P0 BRA `(.L_x_10) ;  /* 0x0000000000500947 */ /* 0x000fea0003800000 */
[----:B------:R-:W2:Y:S01]  /*0680*/  S2UR UR7, SR_CgaCtaId ;  /* 0x00000000000779c3 */ /* 0x000ea20000008800 */
[----:B------:R-:W-:Y:S01]  /*0690*/  UMOV UR9, 0x400 ;  /* 0x0000040000097882 */ /* 0x000fe20000000000 */
[----:B-1----:R-:W-:Y:S01]  /*06a0*/  UMOV UR5, 0x20 ;  /* 0x0000002000057882 */ /* 0x002fe20000000000 */
[----:B------:R-:W-:Y:S01]  /*06b0*/  UMOV UR4, 0x80 ;  /* 0x0000008000047882 */ /* 0x000fe20000000000 */
[----:B------:R-:W-:-:S04]  /*06c0*/  UIADD3 UR10, UPT, UPT, -UR5, 0x100000, URZ ;  /* 0x00100000050a7890 */ /* 0x000fc8000fffe1ff */
[----:B------:R-:W-:Y:S02]  /*06d0*/  USHF.L.U32 UR11, UR10, 0xb, URZ ;  /* 0x0000000b0a0b7899 */ /* 0x000fe400080006ff */
[----:B------:R-:W-:Y:S02]  /*06e0*/  USHF.L.U32 UR10, UR10, 0x1, URZ ;  /* 0x000000010a0a7899 */ /* 0x000fe400080006ff */
[----:B------:R-:W-:-:S04]  /*06f0*/  UIADD3 UR4, UPT, UPT, -UR4, 0x100000, URZ ;  /* 0x0010000004047890 */ /* 0x000fc8000fffe1ff */
[----:B------:R-:W-:Y:S02]  /*0700*/  USHF.L.U32 UR5, UR4, 0xb, URZ ;  /* 0x0000000b04057899 */ /* 0x000fe400080006ff */
[----:B------:R-:W-:Y:S01]  /*0710*/  USHF.L.U32 UR4, UR4, 0x1, URZ ;  /* 0x0000000104047899 */ /* 0x000fe200080006ff */
[----:B------:R-:W-:Y:S01]  /*0720*/  ELECT P0, URZ, PT ;  /* 0x0000000000ff782f */ /* 0x000fe20003800000 */
[----:B--2---:R-:W-:Y:S01]  /*0730*/  ULEA UR7, UR7, UR9, 0x18 ;  /* 0x0000000907077291 */ /* 0x004fe2000f8ec0ff */
[----:B------:R-:W1:Y:S11]  /*0740*/  FENCE.VIEW.ASYNC.S ;  /* 0x00000000000073c6 */ /* 0x000e760000000000 */
[----:B-1----:R2:W1:Y:S01]  /*0750*/  SYNCS.EXCH.64 URZ, [UR7+0x40], UR10 ;  /* 0x0000400a07ff75b2 */ /* 0x0024620008000100 */
[----:B------:R2:W1:Y:S01]  /*0760*/  SYNCS.EXCH.64 URZ, [UR7+0x58], UR4 ;  /* 0x0000580407ff75b2 */ /* 0x0004620008000100 */
[----:B------:R2:W1:Y:S01]  /*0770*/  SYNCS.EXCH.64 URZ, [UR7+0x48], UR10 ;  /* 0x0000480a07ff75b2 */ /* 0x0004620008000100 */
[----:B------:R2:W1:Y:S01]  /*0780*/  SYNCS.EXCH.64 URZ, [UR7+0x60], UR4 ;  /* 0x0000600407ff75b2 */ /* 0x0004620008000100 */
[----:B------:R2:W1:Y:S01]  /*0790*/  SYNCS.EXCH.64 URZ, [UR7+0x50], UR10 ;  /* 0x0000500a07ff75b2 */ /* 0x0004620008000100 */
[----:B------:R2:W1:Y:S02]  /*07a0*/  SYNCS.EXCH.64 URZ, [UR7+0x68], UR4 ;  /* 0x0000680407ff75b2 */ /* 0x0004640008000100 */
[----:B--2---:R-:W-:Y:S01]  /*07b0*/  NOP ;  /* 0x0000000000007918 */ /* 0x004fe20000000000 */
.L_x_10:
[----:B------:R-:W2:Y:S01]  /*07c0*/  SHFL.IDX PT, R2, R92, RZ, 0x1f ;  /* 0x00001fff5c027589 */ /* 0x000ea200000e0000 */
[----:B------:R-:W-:Y:S01]  /*07d0*/  NOP ;  /* 0x0000000000007918 */ /* 0x000fe20000000000 */
[----:B--2---:R-:W-:-:S13]  /*07e0*/  ISETP.NE.AND P0, PT, R2, 0x3, PT ;  /* 0x000000030200780c */ /* 0x004fda0003f05270 */
[----:B------:R-:W-:Y:S05]  /*07f0*/  @P0 BRA `(.L_x_11) ;  /* 0x0000000000300947 */ /* 0x000fea0003800000 */
[----:B-1----:R-:W1:Y:S01]  /*0800*/  S2UR UR5, SR_CgaCtaId ;  /* 0x00000000000579c3 */ /* 0x002e620000008800 */
        /* <DEDUP_REMOVED lines=8> */
[----:B-1----:R2:W1:Y:S01]  /*0890*/  SYNCS.EXCH.64 URZ, [UR5+0x70], UR10 ;  /* 0x0000700a05ff75b2 */ /* 0x0024620008000100 */
[----:B------:R2:W1:Y:S02]  /*08a0*/  SYNCS.EXCH.64 URZ, [UR5+0x78], UR10 ;  /* 0x0000780a05ff75b2 */ /* 0x0004640008000100 */
[----:B--2---:R-:W-:Y:S01]  /*08b0*/  NOP ;  /* 0x0000000000007918 */ /* 0x004fe20000000000 */
.L_x_11:
[----:B------:R-:W2:Y:S01]  /*08c0*/  SHFL.IDX PT, R2, R92, RZ, 0x1f ;  /* 0x00001fff5c027589 */ /* 0x000ea200000e0000 */
[----:B------:R-:W-:Y:S01]  /*08d0*/  NOP ;  /* 0x0000000000007918 */ /* 0x000fe20000000000 */
[----:B--2---:R-:W-:-:S13]  /*08e0*/  ISETP.NE.AND P0, PT, R2, 0x4, PT ;  /* 0x000000040200780c */ /* 0x004fda0003f05270 */
[----:B------:R-:W-:Y:S05]  /*08f0*/  @P0 BRA `(.L_x_12) ;  /* 0x00000000004c0947 */ /* 0x000fea0003800000 */
[----:B-1----:R-:W1:Y:S01]  /*0900*/  S2UR UR5, SR_CgaCtaId ;  /* 0x00000000000579c3 */ /* 0x002e620000008800 */
[----:B------:R-:W-:Y:S01]  /*0910*/  UMOV UR9, 0x100 ;  /* 0x0000010000097882 */ /* 0x000fe20000000000 */
[----:B------:R-:W-:Y:S01]  /*0920*/  UMOV UR7, 0x400 ;  /* 0x0000040000077882 */ /* 0x000fe20000000000 */
[----:B------:R-:W-:Y:S01]  /*0930*/  USEL UR9, UR9, 0xe0, UP2 ;  /* 0x000000e009097887 */ /* 0x000fe20009000000 */
[----:B------:R-:W-:Y:S01]  /*0940*/  UMOV UR4, 0x1 ;  /* 0x0000000100047882 */ /* 0x000fe20000000000 */
[----:B------:R-:W-:Y:S01]  /*0950*/  ELECT P0, URZ, PT ;  /* 0x0000000000ff782f */ /* 0x000fe20003800000 */
[----:B------:R-:W-:-:S04]  /*0960*/  UIADD3 UR10, UPT, UPT, -UR4, 0x100000, URZ ;  /* 0x00100000040a7890 */ /* 0x000fc8000fffe1ff */
[----:B------:R-:W-:Y:S02]  /*0970*/  USHF.L.U32 UR11, UR10, 0xb, URZ ;  /* 0x0000000b0a0b7899 */ /* 0x000fe400080006ff */
[----:B------:R-:W-:Y:S02]  /*0980*/  USHF.L.U32 UR10, UR10, 0x1, URZ ;  /* 0x000000010a0a7899 */ /* 0x000fe400080006ff */
[----:B------:R-:W-:-:S04]  /*0990*/  UIADD3 UR12, UPT, UPT, -UR9, 0x100000, URZ ;  /* 0x00100000090c7890 */ /* 0x000fc8000fffe1ff */
[----:B------:R-:W-:Y:S02]  /*09a0*/  USHF.L.U32 UR13, UR12, 0xb, URZ ;  /* 0x0000000b0c0d7899 */ /* 0x000fe400080006ff */
[----:B------:R-:W-:Y:S02]  /*09b0*/  USHF.L.U32 UR12, UR12, 0x1, URZ ;  /* 0x000000010c0c7899 */ /* 0x000fe400080006ff */
[----:B-1----:R-:W-:Y:S01]  /*09c0*/  ULEA UR5, UR5, UR7, 0x18 ;  /* 0x0000000705057291 */ /* 0x002fe2000f8ec0ff */
[----:B------:R-:W1:Y:S11]  /*09d0*/  FENCE.VIEW.ASYNC.S ;  /* 0x00000000000073c6 */ /* 0x000e760000000000 */
[----:B-1----:R2:W1:Y:S01]  /*09e0*/  SYNCS.EXCH.64 URZ, [UR5+0x80], UR10 ;  /* 0x0000800a05ff75b2 */ /* 0x0024620008000100 */
[----:B------:R2:W1:Y:S01]  /*09f0*/  SYNCS.EXCH.64 URZ, [UR5+0x90], UR12 ;  /* 0x0000900c05ff75b2 */ /* 0x0004620008000100 */
[----:B------:R2:W1:Y:S01]  /*0a00*/  SYNCS.EXCH.64 URZ, [UR5+0x88], UR10 ;  /* 0x0000880a05ff75b2 */ /* 0x0004620008000100 */
[----:B------:R2:W1:Y:S02]  /*0a10*/  SYNCS.EXCH.64 URZ, [UR5+0x98], UR12 ;  /* 0x0000980c05ff75b2 */ /* 0x0004640008000100 */
[----:B--2---:R-:W-:Y:S01]  /*0a20*/  NOP ;  /* 0x0000000000007918 */ /* 0x004fe20000000000 */
.L_x_12:
        /* <DEDUP_REMOVED lines=22> */
[----:B------:R2:W1:Y:S01]  /*0b90*/  SYNCS.EXCH.64 URZ, [UR7+0xd0], UR4 ;  /* 0x0000d00407ff75b2 */ /* 0x0004620008000100 */
[----:B------:R2:W1:Y:S01]  /*0ba0*/  SYNCS.EXCH.64 URZ, [UR7+0xb8], UR10 ;  /* 0x0000b80a07ff75b2 */ /* 0x0004620008000100 */
[----:B------:R2:W1:Y:S02]  /*0bb0*/  SYNCS.EXCH.64 URZ, [UR7+0xd8], UR4 ;  /* 0x0000d80407ff75b2 */ /* 0x0004640008000100 */
[----:B--2---:R-:W-:Y:S01]  /*0bc0*/  NOP ;  /* 0x0000000000007918 */ /* 0x004fe20000000000 */
.L_x_13:
        /* <DEDUP_REMOVED lines=18> */
.L_x_14:
[----:B-1----:R-:W1:Y:S01]  /*0cf0*/  S2UR UR5, SR_CTAID.X ;  /* 0x00000000000579c3 */ /* 0x002e620000002500 */
[----:B------:R-:W-:-:S05]  /*0d00*/  CS2R.32 R87, SR_CgaSize ;  /* 0x0000000000577805 */ /* 0x000fca0000008a00 */
[----:B------:R-:W-:-:S05]  /*0d10*/  IMAD R87, R87, -0xa0, RZ ;  /* 0xffffff6057577824 */ /* 0x000fca00078e02ff */
[----:B------:R-:W-:-:S14]  /*0d20*/  R2UR UR9, R87 ;  /* 0x00000000570972ca */ /* 0x000fdc00000e0000 */
[----:B------:R-:W2:Y:S01]  /*0d30*/  LDCU UR9, c[0x0][UR9+0x2b0] ;  /* 0x00005600090977ac */ /* 0x000ea20008000800 */
[----:B------:R-:W-:Y:S01]  /*0d40*/  NOP ;  /* 0x0000000000007918 */ /* 0x000fe20000000000 */
[----:B------:R-:W-:-:S05]  /*0d50*/  CS2R.32 R87, SR_CgaSize ;  /* 0x0000000000577805 */ /* 0x000fca0000008a00 */
[----:B------:R-:W-:-:S05]  /*0d60*/  IMAD R87, R87, -0xa0, RZ ;  /* 0xffffff6057577824 */ /* 0x000fca00078e02ff */
[----:B------:R-:W-:-:S14]  /*0d70*/  R2UR UR7, R87 ;  /* 0x00000000570772ca */ /* 0x000fdc00000e0000 */
[----:B------:R-:W3:Y:S01]  /*0d80*/  LDCU UR7, c[0x0][UR7+0x2b4] ;  /* 0x00005680070777ac */ /* 0x000ee20008000800 */
[----:B------:R-:W4:Y:S08]  /*0d90*/  S2UR UR4, SR_CTAID.Y ;  /* 0x00000000000479c3 */ /* 0x000f300000002600 */
[----:B------:R-:W3:Y:S01]  /*0da0*/  LDC R10, c[0x0][0xb24] ;  /* 0x0002c900ff0a7b82 */ /* 0x000ee20000000800 */
[----:B-1----:R-:W-:-:S02]  /*0db0*/  I2FP.F32.U32 R87, UR5 ;  /* 0x0000000500577c45 */ /* 0x002fc40008201000 */
[----:B------:R-:W-:-:S05]  /*0dc0*/  CS2R.32 R3, SR_CgaSize ;  /* 0x0000000000037805 */ /* 0x000fca0000008a00 */
[----:B------:R-:W-:-:S06]  /*0dd0*/  IMAD R3, R3, -0xa0, RZ ;  /* 0xffffff6003037824 */ /* 0x000fcc00078e02ff */
[----:B------:R-:W1:Y:S01]  /*0de0*/  LDC R3, c[0x0][R3+0x2a0] ;  /* 0x0000a80003037b82 */ /* 0x000e620000000800 */
[----:B------:R-:W-:Y:S01]  /*0df0*/  MOV R15, UR5 ;  /* 0x00000005000f7c02 */ /* 0x000fe20008000f00 */
[----:B--2---:R-:W-:Y:S01]  /*0e00*/  FMUL R87, R87, UR9 ;  /* 0x0000000957577c20 */ /* 0x004fe20008400000 */
[----:B----4-:R-:W-:Y:S02]  /*0e10*/  I2FP.F32.U32 R86, UR4 ;  /* 0x0000000400567c45 */ /* 0x010fe40008201000 */
[----:B------:R-:W-:-:S05]  /*0e20*/  CS2R.32 R2, SR_CgaSize ;  /* 0x0000000000027805 */ /* 0x000fca0000008a00 */
[----:B------:R-:W-:-:S06]  /*0e30*/  IMAD R2, R2, -0xa0, RZ ;  /* 0xffffff6002027824 */ /* 0x000fcc00078e02ff */
[----:B------:R-:W2:Y:S01]  /*0e40*/  LDC R2, c[0x0][R2+0x2a4] ;  /* 0x0000a90002027b82 */ /* 0x000ea20000000800 */
[----:B------:R-:W-:Y:S01]  /*0e50*/  MOV R14, UR4 ;  /* 0x00000004000e7c02 */ /* 0x000fe20008000f00 */
[----:B------:R-:W4:Y:S01]  /*0e60*/  F2I.U32.TRUNC.NTZ R87, R87 ;  /* 0x0000005700577305 */ /* 0x000f22000020f000 */
[----:B---3--:R-:W-:-:S05]  /*0e70*/  FMUL R86, R86, UR7 ;  /* 0x0000000756567c20 */ /* 0x008fca0008400000 */
[----:B------:R-:W-:Y:S01]  /*0e80*/  BAR.SYNC.DEFER_BLOCKING 0x0 ;  /* 0x0000000000007b1d */ /* 0x000fe20000010000 */
[----:B------:R-:W-:-:S05]  /*0e90*/  ISETP.GE.AND P0, PT, R10, 0x1, PT ;  /* 0x000000010a00780c */ /* 0x000fca0003f06270 */
[----:B------:R-:W3:Y:S02]  /*0ea0*/  F2I.U32.TRUNC.NTZ R86, R86 ;  /* 0x0000005600567305 */ /* 0x000ee4000020f000 */
[----:B------:R-:W2:Y:S01]  /*0eb0*/  S2UR UR36, SR_CTAID.Z ;  /* 0x00000000002479c3 */ /* 0x000ea20000002700 */
[----:B----4-:R-:W-:-:S05]  /*0ec0*/  IADD3 R87, PT, PT, -R87, RZ, RZ ;  /* 0x000000ff57577210 */ /* 0x010fca0007ffe1ff */
[----:B-1----:R-:W-:Y:S01]  /*0ed0*/  IMAD R87, R3, R87, UR5 ;  /* 0x0000000503577e24 */ /* 0x002fe2000f8e0257 */
[----:B---3--:R-:W-:-:S05]  /*0ee0*/  IADD3 R86, PT, PT, -R86, RZ, RZ ;  /* 0x000000ff56567210 */ /* 0x008fca0007ffe1ff */
[----:B--2---:R-:W-:Y:S01]  /*0ef0*/  IMAD R86, R2, R86, UR4 ;  /* 0x0000000402567e24 */ /* 0x004fe2000f8e0256 */
[----:B------:R-:W-:Y:S06]  /*0f00*/  @!P0 BRA `(.L_x_15) ;  /* 0x0000000000b88947 */ /* 0x000fec0003800000 */
[----:B------:R-:W1:Y:S01]  /*0f10*/  LDC.64 R4, c[0x0][0xb18] ;  /* 0x0002c600ff047b82 */ /* 0x000e620000000a00 */
[----:B------:R-:W-:-:S07]  /*0f20*/  ISETP.NE.AND P0, PT, R10, 0x1, PT ;  /* 0x000000010a00780c */ /* 0x000fce0003f05270 */
[----:B------:R-:W2:Y:S08]  /*0f30*/  LDC R9, c[0x0][0xb0c] ;  /* 0x0002c300ff097b82 */ /* 0x000eb00000000800 */
[----:B------:R-:W3:Y:S08]  /*0f40*/  LDC R12, c[0x0][0x370] ;  /* 0x0000dc00ff0c7b82 */ /* 0x000ef00000000800 */
[----:B------:R-:W4:Y:S01]  /*0f50*/  LDC R11, c[0x0][0x374] ;  /* 0x0000dd00ff0b7b82 */ /* 0x000f220000000800 */
[----:B-1----:R-:W-:-:S07]  /*0f60*/  ISETP.NE.AND P1, PT, R4, 0x1, PT ;  /* 0x000000010400780c */ /* 0x002fce0003f25270 */
[----:B------:R-:W3:Y:S01]  /*0f70*/  LDC.64 R6, c[0x0][0xb10] ;  /* 0x0002c400ff067b82 */ /* 0x000ee20000000a00 */
[----:B--2---:R-:W-:-:S07]  /*0f80*/  ISETP.NE.AND P2, PT, R9, 0x1, PT ;  /* 0x000000010900780c */ /* 0x004fce0003f45270 */
[----:B------:R-:W1:Y:S08]  /*0f90*/  LDC R8, c[0x0][0xb20] ;  /* 0x0002c800ff087b82 */ /* 0x000e700000000800 */
[----:B------:R-:W2:Y:S01]  /*0fa0*/  LDC.64 R2, c[0x0][0xb28] ;  /* 0x0002ca00ff027b82 */ /* 0x000ea20000000a00 */
[----:B----4-:R-:W-:-:S04]  /*0fb0*/  IMAD.HI.U32 R13, R11, R5, RZ ;  /* 0x000000050b0d7227 */ /* 0x010fc800078e00ff */
[----:B------:R-:W-:-:S04]  /*0fc0*/  IMAD.HI.U32 R5, R14, R5, RZ ;  /* 0x000000050e057227 */ /* 0x000fc800078e00ff */
[----:B---3--:R-:W-:-:S05]  /*0fd0*/  IMAD.HI.U32 R16, R12, R6, RZ ;  /* 0x000000060c107227 */ /* 0x008fca00078e00ff */
[-C--:B------:R-:W-:Y:S01]  /*0fe0*/  @P2 SHF.R.U32.HI R12, RZ, R7.reuse, R16 ;  /* 0x00000007ff0c2219 */ /* 0x080fe20000011610 */
[----:B------:R-:W-:Y:S01]  /*0ff0*/  IMAD.HI.U32 R16, R15, R6, RZ ;  /* 0x000000060f107227 */ /* 0x000fe200078e00ff */
[-C--:B-1----:R-:W-:Y:S02]  /*1000*/  @P1 SHF.R.U32.HI R11, RZ, R8.reuse, R13 ;  /* 0x00000008ff0b1219 */ /* 0x082fe4000001160d */
[----:B------:R-:W-:Y:S02]  /*1010*/  SHF.R.U32.HI R5, RZ, R8, R5 ;  /* 0x00000008ff057219 */ /* 0x000fe40000011605 */
[----:B------:R-:W-:Y:S02]  /*1020*/  SHF.R.U32.HI R16, RZ, R7, R16 ;  /* 0x00000007ff107219 */ /* 0x000fe40000011610 */
[----:B------:R-:W-:Y:S01]  /*1030*/  SEL R5, R14, R5, !P1 ;  /* 0x000000050e057207 */ /* 0x000fe20004800000 */
[----:B--2---:R-:W-:Y:S01]  /*1040*/  IMAD.HI.U32 R13, R11, R2, RZ ;  /* 0x000000020b0d7227 */ /* 0x004fe200078e00ff */
[----:B------:R-:W-:-:S03]  /*1050*/  SEL R16, R15, R16, !P2 ;  /* 0x000000100f107207 */ /* 0x000fc60005000000 */
[----:B------:R-:W-:Y:S01]  /*1060*/  IMAD.HI.U32 R6, R12, R2, RZ ;  /* 0x000000020c067227 */ /* 0x000fe200078e00ff */
[----:B------:R-:W-:-:S04]  /*1070*/  @P0 SHF.R.U32.HI R11, RZ, R3, R13 ;  /* 0x00000003ff0b0219 */ /* 0x000fc8000001160d */
[----:B------:R-:W-:Y:S01]  /*1080*/  @P0 SHF.R.U32.HI R12, RZ, R3, R6 ;  /* 0x00000003ff0c0219 */ /* 0x000fe20000011606 */
[----:B------:R-:W-:-:S04]  /*1090*/  IMAD R11, R11, R10, RZ ;  /* 0x0000000a0b0b7224 */ /* 0x000fc800078e02ff */
[----:B------:R-:W-:Y:S01]  /*10a0*/  IMAD R6, R12, R10, RZ ;  /* 0x0000000a0c067224 */ /* 0x000fe200078e02ff */
[----:B------:R-:W-:-:S04]  /*10b0*/  ISETP.GE.AND P1, PT, R5, R11, PT ;  /* 0x0000000b0500720c */ /* 0x000fc80003f26270 */
[----:B------:R-:W-:Y:S01]  /*10c0*/  ISETP.GE.OR P1, PT, R16, R6, P1 ;  /* 0x000000061000720c */ /* 0x000fe20000f26670 */
[----:B------:R-:W-:-:S05]  /*10d0*/  IMAD.HI.U32 R6, R5, R2, RZ ;  /* 0x0000000205067227 */ /* 0x000fca00078e00ff */
[----:B------:R-:W-:-:S04]  /*10e0*/  SHF.R.U32.HI R6, RZ, R3, R6 ;  /* 0x00000003ff067219 */ /* 0x000fc80000011606 */
[----:B------:R-:W-:-:S03]  /*10f0*/  SEL R6, R5, R6, !P0 ;  /* 0x0000000605067207 */ /* 0x000fc60004000000 */
[----:B------:R-:W-:Y:S01]  /*1100*/  @!P1 IMAD.HI.U32 R7, R16, R2, RZ ;  /* 0x0000000210079227 */ /* 0x000fe200078e00ff */
[----:B------:R-:W-:-:S04]  /*1110*/  IADD3 R2, PT, PT, -R6, RZ, RZ ;  /* 0x000000ff06027210 */ /* 0x000fc80007ffe1ff */
[----:B------:R-:W-:Y:S01]  /*1120*/  @!P1 SHF.R.U32.HI R3, RZ, R3, R7 ;  /* 0x00000003ff039219 */ /* 0x000fe20000011607 */
[----:B------:R-:W-:Y:S01]  /*1130*/  IMAD R2, R10, R2, R5 ;  /* 0x000000020a027224 */ /* 0x000fe200078e0205 */
[----:B------:R-:W-:Y:S02]  /*1140*/  IADD3 R7, PT, PT, -R5, RZ, RZ ;  /* 0x000000ff05077210 */ /* 0x000fe40007ffe1ff */
[----:B------:R-:W-:-:S03]  /*1150*/  @!P1 SEL R3, R16, R3, !P0 ;  /* 0x0000000310039207 */ /* 0x000fc60004000000 */
[----:B------:R-:W-:Y:S02]  /*1160*/  IMAD R7, R4, R7, R14 ;  /* 0x0000000704077224 */ /* 0x000fe400078e020e */
[--C-:B------:R-:W-:Y:S02]  /*1170*/  @!P1 IMAD.IADD R6, R6, 0x1, -R3.reuse ;  /* 0x0000000106069824 */ /* 0x100fe400078e0a03 */
[----:B------:R-:W-:Y:S01]  /*1180*/  @!P1 IMAD R3, R2, R12, R3 ;  /* 0x0000000c02039224 */ /* 0x000fe200078e0203 */
[----:B------:R-:W-:Y:S01]  /*1190*/  IADD3 R2, PT, PT, -R16, RZ, RZ ;  /* 0x000000ff10027210 */ /* 0x000fe20007ffe1ff */
[----:B------:R-:W-:Y:S02]  /*11a0*/  @!P1 IMAD R5, R6, R10, R16 ;  /* 0x0000000a06059224 */ /* 0x000fe400078e0210 */
[----:B------:R-:W-:Y:S02]  /*11b0*/  @!P1 IMAD.MOV.U32 R16, RZ, RZ, R3 ;  /* 0x000000ffff109224 */ /* 0x000fe400078e0003 */
[----:B------:R-:W-:-:S02]  /*11c0*/  IMAD R2, R9, R2, R15 ;  /* 0x0000000209027224 */ /* 0x000fc400078e020f */
[----:B------:R-:W-:Y:S02]  /*11d0*/  IMAD R14, R5, R4, R7 ;  /* 0x00000004050e7224 */ /* 0x000fe400078e0207 */
[----:B------:R-:W-:Y:S02]  /*11e0*/  IMAD R15, R16, R9, R2 ;  /* 0x00000009100f7224 */ /* 0x000fe400078e0202 */
.L_x_15:
[----:B------:R-:W1:Y:S01]  /*11f0*/  LDCU UR4, c[0x0][0xb30] ;  /* 0x00016600ff0477ac */ /* 0x000e620008000800 */
[----:B------:R-:W2:Y:S08]  /*1200*/  S2UR UR37, SR_CgaCtaId ;  /* 0x00000000002579c3 */ /* 0x000eb00000008800 */
[----:B------:R-:W3:Y:S01]  /*1210*/  LDC R40, c[0x0][0xb24] ;  /* 0x0002c900ff287b82 */ /* 0x000ee20000000800 */
[----:B-1----:R-:W-:-:S09]  /*1220*/  UISETP.NE.AND UP1, UPT, UR4, 0x1, UPT ;  /* 0x000000010400788c */ /* 0x002fd2000bf25270 */
[----:B--2---:R-:W-:Y:S05]  /*1230*/  BRA.U UP1, `(.L_x_16) ;  /* 0x0000000101407547 */ /* 0x004fea000b800000 */
[----:B------:R-:W1:Y:S08]  /*1240*/  LDC.64 R4, c[0x0][0xb10] ;  /* 0x0002c400ff047b82 */ /* 0x000e700000000a00 */
[----:B------:R-:W2:Y:S08]  /*1250*/  LDC.64 R2, c[0x0][0xb18] ;  /* 0x0002c600ff027b82 */ /* 0x000eb00000000a00 */
[----:B------:R-:W4:Y:S08]  /*1260*/  LDC R6, c[0x0][0xb20] ;  /* 0x0002c800ff067b82 */ /* 0x000f300000000800 */
[----:B------:R-:W3:Y:S01]  /*1270*/  LDC R7, c[0x0][0xb0c] ;  /* 0x0002c300ff077b82 */ /* 0x000ee20000000800 */
[----:B-1----:R-:W-:-:S05]  /*1280*/  IMAD.HI.U32 R4, R15, R4, RZ ;  /* 0x000000040f047227 */ /* 0x002fca00078e00ff */
[----:B------:R-:W-:Y:S01]  /*1290*/  SHF.R.U32.HI R4, RZ, R5, R4 ;  /* 0x00000005ff047219 */ /* 0x000fe20000011604 */
[----:B--2---:R-:W-:Y:S01]  /*12a0*/  IMAD.HI.U32 R3, R14, R3, RZ ;  /* 0x000000030e037227 */ /* 0x004fe200078e00ff */
[----:B------:R-:W-:-:S04]  /*12b0*/  ISETP.NE.AND P0, PT, R2, 0x1, PT ;  /* 0x000000010200780c */ /* 0x000fc80003f05270 */
[----:B----4-:R-:W-:-:S04]  /*12c0*/  SHF.R.U32.HI R3, RZ, R6, R3 ;  /* 0x00000006ff037219 */ /* 0x010fc80000011603 */
[----:B------:R-:W-:Y:S02]  /*12d0*/  SEL R3, R14, R3, !P0 ;  /* 0x000000030e037207 */ /* 0x000fe40004000000 */
[----:B---3--:R-:W-:-:S04]  /*12e0*/  ISETP.NE.AND P1, PT, R7, 0x1, PT ;  /* 0x000000010700780c */ /* 0x008fc80003f25270 */
[----:B------:R-:W-:-:S05]  /*12f0*/  SEL R4, R15, R4, !P1 ;  /* 0x000000040f047207 */ /* 0x000fca0004800000 */
[----:B------:R-:W-:Y:S02]  /*1300*/  IMAD.IADD R5, R3, 0x1, -R4 ;  /* 0x0000000103057824 */ /* 0x000fe400078e0a04 */
[----:B------:R-:W-:Y:S02]  /*1310*/  IMAD.IADD R3, R4, 0x1, -R3 ;  /* 0x0000000104037824 */ /* 0x000fe400078e0a03 */
[----:B------:R-:W-:Y:S02]  /*1320*/  IMAD R15, R5, R7, R15 ;  /* 0x00000007050f7224 */ /* 0x000fe400078e020f */
[----:B------:R-:W-:-:S07]  /*1330*/  IMAD R14, R3, R2, R14 ;  /* 0x00000002030e7224 */ /* 0x000fce00078e020e */
.L_x_16:
[----:B------:R-:W-:Y:S01]  /*1340*/  BAR.SYNC.DEFER_BLOCKING 0x0 ;  /* 0x0000000000007b1d */ /* 0x000fe20000010000 */
[----:B------:R-:W-:Y:S01]  /*1350*/  UISETP.NE.AND UP1, UPT, UR8, 0x2, UPT ;  /* 0x000000020800788c */ /* 0x000fe2000bf25270 */
[----:B------:R-:W-:Y:S02]  /*1360*/  ISETP.NE.OR P5, PT, R0, 0x2, !P5 ;  /* 0x000000020000780c */ /* 0x000fe40006fa5670 */
[----:B------:R-:W-:-:S06]  /*1370*/  LOP3.LUT R2, R93, 0x1f, RZ, 0xc0, !PT ;  /* 0x0000001f5d027812 */ /* 0x000fcc00078ec0ff */
[----:B------:R-:W-:Y:S05]  /*1380*/  BRA.U UP1, `(.L_x_17) ;  /* 0x00000011015c7547 */ /* 0x000fea000b800000 */
[----:B------:R-:W1:Y:S01]  /*1390*/  LDCU UR13, c[0x0][0x38c] ;  /* 0x00007180ff0d77ac */ /* 0x000e620008000800 */
[----:B------:R-:W2:Y:S01]  /*13a0*/  LDC R8, c[0x0][0x370] ;  /* 0x0000dc00ff087b82 */ /* 0x000ea20000000800 */
[----:B------:R-:W-:Y:S01]  /*13b0*/  PLOP3.LUT P1, PT, PT, PT, UP2, 0x80, 0x8 ;  /* 0x000000000008781c */ /* 0x000fe20003f2f028 */
[----:B------:R-:W-:Y:S01]  /*13c0*/  IMAD.MOV.U32 R17, RZ, RZ, 0x1 ;  /* 0x00000001ff117424 */ /* 0x000fe200078e00ff */
[----:B------:R-:W-:Y:S01]  /*13d0*/  ISETP.EQ.OR P4, PT, R2, RZ, P5 ;  /* 0x000000ff0200720c */ /* 0x000fe20002f82670 */
[----:B------:R-:W-:Y:S01]  /*13e0*/  IMAD.MOV.U32 R16, RZ, RZ, RZ ;  /* 0x000000ffff107224 */ /* 0x000fe200078e00ff */
[----:B------:R-:W-:Y:S02]  /*13f0*/  PLOP3.LUT P1, PT, P1, PT, PT, 0x8, 0x80 ;  /* 0x000000000080781c */ /* 0x000fe40000f2e170 */
[----:B------:R-:W-:Y:S01]  /*1400*/  CS2R R12, SRZ ;  /* 0x00000000000c7805 */ /* 0x000fe2000001ff00 */
[----:B------:R-:W-:Y:S01]  /*1410*/  IMAD.MOV.U32 R11, RZ, RZ, 0x1 ;  /* 0x00000001ff0b7424 */ /* 0x000fe200078e00ff */
[----:B------:R-:W4:Y:S01]  /*1420*/  LDC R0, c[0x0][0x374] ;  /* 0x0000dd00ff007b82 */ /* 0x000f220000000800 */
[----:B------:R-:W2:Y:S01]  /*1430*/  LDCU.64 UR22, c[0x0][0x348] ;  /* 0x00006900ff1677ac */ /* 0x000ea20008000a00 */
[----:B------:R-:W-:Y:S01]  /*1440*/  UMOV UR6, URZ ;  /* 0x000000ff00067c82 */ /* 0x000fe20008000000 */
[----:B-1----:R-:W-:-:S04]  /*1450*/  UIADD3 UR5, UPT, UPT, UR13, 0x3f, URZ ;  /* 0x0000003f0d057890 */ /* 0x002fc8000fffe0ff */
[----:B------:R-:W-:-:S04]  /*1460*/  USHF.R.S32.HI UR4, URZ, 0x1f, UR5 ;  /* 0x0000001fff047899 */ /* 0x000fc80008011405 */
[----:B------:R-:W-:-:S04]  /*1470*/  ULEA.HI UR4, UR4, UR5, URZ, 0x6 ;  /* 0x0000000504047291 */ /* 0x000fc8000f8f30ff */
[----:B------:R-:W-:Y:S02]  /*1480*/  USHF.R.S32.HI UR15, URZ, 0x6, UR4 ;  /* 0x00000006ff0f7899 */ /* 0x000fe40008011404 */
[----:B------:R-:W-:Y:S02]  /*1490*/  UIADD3 UR4, UPT, UPT, UR13, -0x1, URZ ;  /* 0xffffffff0d047890 */ /* 0x000fe4000fffe0ff */
[----:B------:R-:W-:Y:S02]  /*14a0*/  UISETP.LT.U32.AND UP0, UPT, UR15, 0x4, UPT ;  /* 0x000000040f00788c */ /* 0x000fe4000bf01070 */
[----:B------:R-:W-:Y:S02]  /*14b0*/  UISETP.GE.U32.AND UP1, UPT, UR4, -0x7f, UPT ;  /* 0xffffff810400788c */ /* 0x000fe4000bf26070 */
[----:B------:R-:W-:Y:S02]  /*14c0*/  USEL UR14, UR15, 0x4, UP0 ;  /* 0x000000040f0e7887 */ /* 0x000fe40008000000 */
[----:B------:R-:W-:-:S02]  /*14d0*/  UIADD3 UR13, UPT, UPT, UR13, 0x7e, URZ ;  /* 0x0000007e0d0d7890 */ /* 0x000fc4000fffe0ff */
[----:B------:R-:W-:Y:S02]  /*14e0*/  UIADD3 UR5, UPT, UPT, UR14, -0x1, URZ ;  /* 0xffffffff0e057890 */ /* 0x000fe4000fffe0ff */
[----:B------:R-:W-:-:S03]  /*14f0*/  UIADD3 UR7, UPT, UPT, UR15, -UR14, URZ ;  /* 0x8000000e0f077290 */ /* 0x000fc6000fffe0ff */
[----:B------:R-:W-:-:S04]  /*1500*/  @UP1 UIADD3 UR5, UPT, UPT, UR14, URZ, URZ ;  /* 0x000000ff0e051290 */ /* 0x000fc8000fffe0ff */
[----:B--2---:R-:W-:-:S12]  /*1510*/  UIADD3 UR5, UPT, UPT, UR5, 0x1, URZ ;  /* 0x0000000105057890 */ /* 0x004fd8000fffe0ff */
.L_x_35:
[----:B------:R-:W-:Y:S01]  /*1520*/  UISETP.NE.AND UP0, UPT, UR37, URZ, UPT ;  /* 0x000000ff2500728c */ /* 0x000fe2000bf05270 */
[----:B------:R-:W1:Y:S08]  /*1530*/  S2UR UR37, SR_CgaCtaId ;  /* 0x00000000002579c3 */ /* 0x000e700000008800 */
[----:B------:R-:W-:Y:S05]  /*1540*/  BRA.U UP0, `(.L_x_18) ;  /* 0x0000000100347547 */ /* 0x000fea000b800000 */
[----:B------:R-:W2:Y:S01]  /*1550*/  S2R R2, SR_CgaCtaId ;  /* 0x0000000000027919 */ /* 0x000ea20000008800 */
[----:B------:R-:W-:-:S04]  /*1560*/  MOV R3, 0x400 ;  /* 0x0000040000037802 */ /* 0x000fc80000000f00 */
[----:B--2---:R-:W-:Y:S02]  /*1570*/  LEA R2, R2, R3, 0x18 ;  /* 0x0000000302027211 */ /* 0x004fe400078ec0ff */
[----:B------:R-:W-:-:S03]  /*1580*/  SHF.L.U32 R3, R11, 0x1f, RZ ;  /* 0x0000001f0b037819 */ /* 0x000fc600000006ff */
[----:B------:R-:W-:-:S04]  /*1590*/  IMAD R2, R12, 0x8, R2 ;  /* 0x000000080c027824 */ /* 0x000fc800078e0202 */
[----:B------:R-:W2:Y:S02]  /*15a0*/  SYNCS.PHASECHK.TRANS64.TRYWAIT P0, [R2+URZ+0xf0], R3 ;  /* 0x0000f003020075a7 */ /* 0x000ea400080011ff */
[----:B--2---:R-:W-:Y:S05]  /*15b0*/  @!P0 BRA `(.L_x_19) ;  /* 0x0000005c00ac8947 */ /* 0x004fea0003800000 */
.L_x_115:
[----:B------:R-:W-:Y:S01]  /*15c0*/  VIADD R12, R12, 0x1 ;  /* 0x000000010c0c7836 */ /* 0x000fe20000000000 */
[----:B------:R2:W-:Y:S04]  /*15d0*/  SYNCS.ARRIVE.TRANS64.A1T0 RZ, [R2+URZ+0xe0], RZ ;  /* 0x0000e0ff02ff79a7 */ /* 0x0005e800081000ff */
[----:B------:R-:W-:-:S04]  /*15e0*/  ISETP.NE.AND P0, PT, R12, 0x2, PT ;  /* 0x000000020c00780c */ /* 0x000fc80003f05270 */
[----:B------:R-:W-:Y:S02]  /*15f0*/  SEL R12, R12, RZ, P0 ;  /* 0x000000ff0c0c7207 */ /* 0x000fe40000000000 */
[----:B--2---:R-:W-:-:S04]  /*1600*/  SEL R2, RZ, 0x1, P0 ;  /* 0x00000001ff027807 */ /* 0x004fc80000000000 */
[----:B------:R-:W-:-:S07]  /*1610*/  LOP3.LUT R11, R11, R2, RZ, 0x3c, !PT ;  /* 0x000000020b0b7212 */ /* 0x000fce00078e3cff */
.L_x_18:
[----:B------:R-:W-:Y:S01]  /*1620*/  UMOV UR4, 0x400 ;  /* 0x0000040000047882 */ /* 0x000fe20000000000 */
[----:B------:R-:W-:Y:S01]  /*1630*/  SHF.L.U32 R2, R17, 0x1f, RZ ;  /* 0x0000001f11027819 */ /* 0x000fe200000006ff */
[----:B-1----:R-:W-:Y:S01]  /*1640*/  ULEA UR4, UR37, UR4, 0x18 ;  /* 0x0000000425047291 */ /* 0x002fe2000f8ec0ff */
[----:B------:R-:W-:Y:S01]  /*1650*/  R2UR UR35, R15 ;  /* 0x000000000f2372ca */ /* 0x000fe200000e0000 */
[----:B------:R-:W-:Y:S01]  /*1660*/  UISETP.GE.U32.AND UP0, UPT, UR13, 0x7f, UPT ;  /* 0x0000007f0d00788c */ /* 0x000fe2000bf06070 */
[----:B------:R-:W-:Y:S01]  /*1670*/  R2UR UR11, R14 ;  /* 0x000000000e0b72ca */ /* 0x000fe200000e0000 */
[----:B------:R-:W-:Y:S01]  /*1680*/  ULEA UR8, UR6, UR4, 0x3 ;  /* 0x0000000406087291 */ /* 0x000fe2000f8e18ff */
[----:B------:R-:W-:-:S08]  /*1690*/  UMOV UR24, URZ ;  /* 0x000000ff00187c82 */ /* 0x000fd00008000000 */
[----:B------:R1:W2:Y:S01]  /*16a0*/  SYNCS.PHASECHK.TRANS64.TRYWAIT P0, [UR8+0x20], R2 ;  /* 0x00002002ff0075a7 */ /* 0x0002a20008001108 */
[----:B------:R-:W-:Y:S02]  /*16b0*/  USHF.L.U32 UR35, UR35, 0x7, URZ ;  /* 0x0000000723237899 */ /* 0x000fe400080006ff */
[----:B------:R-:W-:Y:S01]  /*16c0*/  USHF.L.U32 UR11, UR11, 0x6, URZ ;  /* 0x000000060b0b7899 */ /* 0x000fe200080006ff */
[----:B------:R-:W-:Y:S11]  /*16d0*/  BRA.U !UP0, `(.L_x_20) ;  /* 0x0000000108a87547 */ /* 0x000ff6000b800000 */
[----:B------:R-:W-:Y:S01]  /*16e0*/  UMOV UR16, URZ ;  /* 0x000000ff00107c82 */ /* 0x000fe20008000000 */
[----:B------:R-:W-:-:S05]  /*16f0*/  UMOV UR17, UR6 ;  /* 0x0000000600117c82 */ /* 0x000fca0008000000 */
.L_x_25:
[----:B-1----:R-:W-:Y:S01]  /*1700*/  ULEA UR33, UR17, UR4, 0x3 ;  /* 0x0000000411217291 */ /* 0x002fe2000f8e18ff */
[----:B--2---:R-:W-:Y:S01]  /*1710*/  @!P5 MOV R3, 0x6000 ;  /* 0x000060000003d802 */ /* 0x004fe20000000f00 */
[----:B--2---:R-:W-:Y:S10]  /*1720*/  @P0 BRA `(.L_x_21) ;  /* 0x00000000000c0947 */ /* 0x004ff40003800000 */
[----:B------:R-:W-:-:S04]  /*1730*/  SHF.L.U32 R4, R17, 0x1f, RZ ;  /* 0x0000001f11047819 */ /* 0x000fc800000006ff */
[----:B------:R-:W2:Y:S02]  /*1740*/  SYNCS.PHASECHK.TRANS64.TRYWAIT P0, [UR33+0x20], R4 ;  /* 0x00002004ff0075a7 */ /* 0x000ea40008001121 */
[----:B--2---:R-:W-:Y:S05]  /*1750*/  @!P0 BRA `(.L_x_22) ;  /* 0x0000005c00588947 */ /* 0x004fea0003800000 */
.L_x_21:
[----:B------:R2:W-:Y:S01]  /*1760*/  @!P5 SYNCS.ARRIVE.TRANS64 RZ, [UR33], R3 ;  /* 0x00000003ffffd9a7 */ /* 0x0005e20008000021 */
[----:B------:R-:W-:Y:S04]  /*1770*/  BSSY.RECONVERGENT B0, `(.L_x_23) ;  /* 0x0000003000007945 */ /* 0x000fe80003800200 */
[----:B------:R-:W-:Y:S05]  /*1780*/  @P4 BRA `(.L_x_24) ;  /* 0x0000000000044947 */ /* 0x000fea0003800000 */
[----:B------:R-:W-:Y:S05]  /*1790*/  BPT.TRAP 0x1 ;  /* 0x000000040000795c */ /* 0x000fea0000300000 */
.L_x_24:
[----:B------:R-:W-:Y:S05]  /*17a0*/  BSYNC.RECONVERGENT B0 ;  /* 0x0000000000007941 */ /* 0x000fea0003800200 */
.L_x_23:
[----:B------:R-:W-:Y:S02]  /*17b0*/  UIADD3 UR6, UPT, UPT, UR17, 0x1, URZ ;  /* 0x0000000111067890 */ /* 0x000fe4000fffe0ff */
[----:B------:R-:W-:Y:S02]  /*17c0*/  ULEA UR32, UR17, UR4, 0xe ;  /* 0x0000000411207291 */ /* 0x000fe4000f8e70ff */
[----:B------:R-:W-:Y:S02]  /*17d0*/  UISETP.NE.AND UP0, UPT, UR6, 0x4, UPT ;  /* 0x000000040600788c */ /* 0x000fe4000bf05270 */
[----:B------:R-:W-:Y:S02]  /*17e0*/  UIADD3 UR26, UP1, UPT, UR22, 0x80, URZ ;  /* 0x00000080161a7890 */ /* 0x000fe4000ff3e0ff */
[----:B------:R-:W-:Y:S02]  /*17f0*/  USEL UR9, URZ, 0x1, UP0 ;  /* 0x00000001ff097887 */ /* 0x000fe40008000000 */
[----:B------:R-:W-:-:S02]  /*1800*/  USEL UR6, UR6, URZ, UP0 ;  /* 0x000000ff06067287 */ /* 0x000fc40008000000 */
[----:B------:R-:W-:Y:S02]  /*1810*/  UIADD3 UR20, UP0, UPT, UR22, 0x180, URZ ;  /* 0x0000018016147890 */ /* 0x000fe4000ff1e0ff */
[----:B------:R-:W-:Y:S01]  /*1820*/  ULEA UR8, UR6, UR4, 0x3 ;  /* 0x0000000406087291 */ /* 0x000fe2000f8e18ff */
[----:B------:R-:W-:Y:S01]  /*1830*/  LOP3.LUT R17, R17, UR9, RZ, 0x3c, !PT ;  /* 0x0000000911117c12 */ /* 0x000fe2000f8e3cff */
[----:B------:R-:W-:Y:S02]  /*1840*/  USHF.L.U32 UR34, UR16, 0x6, URZ ;  /* 0x0000000610227899 */ /* 0x000fe400080006ff */
[----:B------:R-:W-:Y:S01]  /*1850*/  UIADD3.X UR27, UPT, UPT, URZ, UR23, URZ, UP1, !UPT ;  /* 0x00000017ff1b7290 */ /* 0x000fe20008ffe4ff */
[----:B-1----:R-:W-:Y:S01]  /*1860*/  SHF.L.U32 R2, R17, 0x1f, RZ ;  /* 0x0000001f11027819 */ /* 0x002fe200000006ff */
[----:B------:R-:W-:Y:S02]  /*1870*/  UIADD3 UR32, UPT, UPT, UR32, 0x6400, URZ ;  /* 0x0000640020207890 */ /* 0x000fe4000fffe0ff */
[----:B------:R-:W-:Y:S01]  /*1880*/  UIADD3.X UR21, UPT, UPT, URZ, UR23, URZ, UP0, !UPT ;  /* 0x00000017ff157290 */ /* 0x000fe200087fe4ff */
[----:B------:R1:W1:Y:S01]  /*1890*/  SYNCS.PHASECHK.TRANS64.TRYWAIT P0, [UR8+0x20], R2 ;  /* 0x00002002ff0075a7 */ /* 0x0002620008001108 */
[----:B------:R-:W-:Y:S01]  /*18a0*/  ULEA UR8, UR17, UR4, 0xd ;  /* 0x0000000411087291 */ /* 0x000fe2000f8e68ff */
[----:B------:R-:W-:Y:S01]  /*18b0*/  UMOV UR18, 0x0 ;  /* 0x0000000000127882 */ /* 0x000fe20000000000 */
[----:B------:R-:W-:-:S02]  /*18c0*/  UMOV UR19, 0x10000000 ;  /* 0x1000000000137882 */ /* 0x000fc40000000000 */
[----:B------:R-:W-:Y:S01]  /*18d0*/  UIADD3 UR8, UPT, UPT, UR8, 0x16400, URZ ;  /* 0x0001640008087890 */ /* 0x000fe2000fffe0ff */
[----:B------:R1:W-:Y:S01]  /*18e0*/  UTMALDG.3D [UR32], [UR26], desc[UR18] ;  /* 0x000012201a0075b4 */ /* 0x0003e20008011000 */
[----:B------:R-:W-:Y:S01]  /*18f0*/  UMOV UR12, UR36 ;  /* 0x00000024000c7c82 */ /* 0x000fe20008000000 */
[----:B------:R-:W-:Y:S01]  /*1900*/  UMOV UR9, UR33 ;  /* 0x0000002100097c82 */ /* 0x000fe20008000000 */
[----:B------:R-:W-:Y:S01]  /*1910*/  UMOV UR10, UR34 ;  /* 0x00000022000a7c82 */ /* 0x000fe20008000000 */
[----:B------:R-:W-:Y:S01]  /*1920*/  UIADD3 UR16, UPT, UPT, UR16, 0x1, URZ ;  /* 0x0000000110107890 */ /* 0x000fe2000fffe0ff */
[----:B------:R-:W-:Y:S01]  /*1930*/  UMOV UR24, UR5 ;  /* 0x0000000500187c82 */ /* 0x000fe20008000000 */
[----:B------:R-:W-:Y:S02]  /*1940*/  UMOV UR17, UR6 ;  /* 0x0000000600117c82 */ /* 0x000fe40008000000 */
[----:B------:R1:W-:Y:S01]  /*1950*/  UTMALDG.3D [UR8], [UR20], desc[UR18] ;  /* 0x00001208140075b4 */ /* 0x0003e20008011000 */
[----:B------:R-:W-:-:S09]  /*1960*/  UISETP.NE.AND UP0, UPT, UR16, UR5, UPT ;  /* 0x000000051000728c */ /* 0x000fd2000bf05270 */
[----:B------:R-:W-:Y:S05]  /*1970*/  BRA.U UP0, `(.L_x_25) ;  /* 0xfffffffd00607547 */ /* 0x000fea000b83ffff */
.L_x_20:
[----:B-1----:R-:W-:Y:S01]  /*1980*/  ULEA UR8, UR6, UR4, 0x3 ;  /* 0x0000000406087291 */ /* 0x002fe2000f8e18ff */
[----:B------:R-:W-:Y:S01]  /*1990*/  SHF.L.U32 R2, R17, 0x1f, RZ ;  /* 0x0000001f11027819 */ /* 0x000fe200000006ff */
[----:B------:R-:W-:Y:S01]  /*19a0*/  @!P1 SYNCS.ARRIVE.TRANS64.A1T0 RZ, [UR4+0x78], RZ ;  /* 0x000078ffffff99a7 */ /* 0x000fe20008100004 */
[----:B------:R-:W-:-:S06]  /*19b0*/  UISETP.GT.AND UP0, UPT, UR15, UR14, UPT ;  /* 0x0000000e0f00728c */ /* 0x000fcc000bf04270 */
[----:B--2---:R1:W2:Y:S03]  /*19c0*/  SYNCS.PHASECHK.TRANS64.TRYWAIT P0, [UR8+0x20], R2 ;  /* 0x00002002ff0075a7 */ /* 0x0042a60008001108 */
[----:B------:R-:W-:Y:S05]  /*19d0*/  BRA.U !UP0, `(.L_x_26) ;  /* 0x0000000108ac7547 */ /* 0x000fea000b800000 */
[----:B------:R-:W-:Y:S01]  /*19e0*/  UIADD3 UR21, UPT, UPT, UR7, UR24, URZ ;  /* 0x0000001807157290 */ /* 0x000fe2000fffe0ff */
[----:B------:R-:W-:-:S11]  /*19f0*/  UMOV UR25, UR6 ;  /* 0x0000000600197c82 */ /* 0x000fd60008000000 */
.L_x_31:
[----:B-1----:R-:W-:Y:S01]  /*1a00*/  ULEA UR17, UR25, UR4, 0x3 ;  /* 0x0000000419117291 */ /* 0x002fe2000f8e18ff */
[----:B--2---:R-:W-:Y:S01]  /*1a10*/  @!P5 MOV R3, 0x6000 ;  /* 0x000060000003d802 */ /* 0x004fe20000000f00 */
[----:B--2---:R-:W-:Y:S10]  /*1a20*/  @P0 BRA `(.L_x_27) ;  /* 0x00000000000c0947 */ /* 0x004ff40003800000 */
[----:B------:R-:W-:-:S04]  /*1a30*/  SHF.L.U32 R4, R17, 0x1f, RZ ;  /* 0x0000001f11047819 */ /* 0x000fc800000006ff */
[----:B------:R-:W2:Y:S02]  /*1a40*/  SYNCS.PHASECHK.TRANS64.TRYWAIT P0, [UR17+0x20], R4 ;  /* 0x00002004ff0075a7 */ /* 0x000ea40008001111 */
[----:B--2---:R-:W-:Y:S05]  /*1a50*/  @!P0 BRA `(.L_x_28) ;  /* 0x0000005800b08947 */ /* 0x004fea0003800000 */
.L_x_27:
[----:B------:R2:W-:Y:S01]  /*1a60*/  @!P5 SYNCS.ARRIVE.TRANS64 RZ, [UR17], R3 ;  /* 0x00000003ffffd9a7 */ /* 0x0005e20008000011 */
[----:B------:R-:W-:Y:S04]  /*1a70*/  BSSY.RECONVERGENT B0, `(.L_x_29) ;  /* 0x0000003000007945 */ /* 0x000fe80003800200 */
[----:B------:R-:W-:Y:S05]  /*1a80*/  @P4 BRA `(.L_x_30) ;  /* 0x0000000000044947 */ /* 0x000fea0003800000 */
[----:B------:R-:W-:Y:S05]  /*1a90*/  BPT.TRAP 0x1 ;  /* 0x000000040000795c */ /* 0x000fea0000300000 */
.L_x_30:
[----:B------:R-:W-:Y:S05]  /*1aa0*/  BSYNC.RECONVERGENT B0 ;  /* 0x0000000000007941 */ /* 0x000fea0003800200 */
.L_x_29:
        /* <DEDUP_REMOVED lines=10> */
[----:B------:R-:W-:Y:S01]  /*1b50*/  UIADD3 UR16, UPT, UPT, UR16, 0x6400, URZ ;  /* 0x0000640010107890 */ /* 0x000fe2000fffe0ff */
[----:B-1----:R-:W-:Y:S01]  /*1b60*/  SHF.L.U32 R2, R17, 0x1f, RZ ;  /* 0x0000001f11027819 */ /* 0x002fe200000006ff */
[----:B------:R-:W-:Y:S02]  /*1b70*/  UIADD3.X UR31, UPT, UPT, URZ, UR23, URZ, UP1, !UPT ;  /* 0x00000017ff1f7290 */ /* 0x000fe40008ffe4ff */
[----:B------:R-:W-:Y:S01]  /*1b80*/  UIADD3.X UR29, UPT, UPT, URZ, UR23, URZ, UP0, !UPT ;  /* 0x00000017ff1d7290 */ /* 0x000fe200087fe4ff */
[----:B------:R1:W1:Y:S01]  /*1b90*/  SYNCS.PHASECHK.TRANS64.TRYWAIT P0, [UR8+0x20], R2 ;  /* 0x00002002ff0075a7 */ /* 0x0002620008001108 */
[----:B------:R-:W-:Y:S01]  /*1ba0*/  ULEA UR8, UR25, UR4, 0xd ;  /* 0x0000000419087291 */ /* 0x000fe2000f8e68ff */
[----:B------:R-:W-:Y:S01]  /*1bb0*/  UMOV UR26, 0x0 ;  /* 0x00000000001a7882 */ /* 0x000fe20000000000 */
[----:B------:R-:W-:-:S02]  /*1bc0*/  UMOV UR27, 0x10000000 ;  /* 0x10000000001b7882 */ /* 0x000fc40000000000 */
[----:B------:R-:W-:Y:S01]  /*1bd0*/  UIADD3 UR8, UPT, UPT, UR8, 0x16400, URZ ;  /* 0x0001640008087890 */ /* 0x000fe2000fffe0ff */
[----:B------:R-:W-:Y:S01]  /*1be0*/  UMOV UR19, UR35 ;  /* 0x0000002300137c82 */ /* 0x000fe20008000000 */
[----:B------:R-:W-:Y:S01]  /*1bf0*/  UMOV UR20, UR36 ;  /* 0x0000002400147c82 */ /* 0x000fe20008000000 */
[----:B------:R-:W-:Y:S01]  /*1c00*/  UMOV UR12, UR36 ;  /* 0x00000024000c7c82 */ /* 0x000fe20008000000 */
[----:B------:R-:W-:Y:S01]  /*1c10*/  UMOV UR9, UR17 ;  /* 0x0000001100097c82 */ /* 0x000fe20008000000 */
[----:B------:R-:W-:Y:S01]  /*1c20*/  UMOV UR10, UR18 ;  /* 0x00000012000a7c82 */ /* 0x000fe20008000000 */
[----:B------:R1:W-:Y:S01]  /*1c30*/  UTMALDG.3D [UR16], [UR30], desc[UR26] ;  /* 0x00001a101e0075b4 */ /* 0x0003e20008011000 */
[----:B------:R-:W-:Y:S01]  /*1c40*/  UIADD3 UR24, UPT, UPT, UR24, 0x1, URZ ;  /* 0x0000000118187890 */ /* 0x000fe2000fffe0ff */
[----:B------:R-:W-:-:S03]  /*1c50*/  UMOV UR25, UR6 ;  /* 0x0000000600197c82 */ /* 0x000fc60008000000 */
[----:B------:R-:W-:Y:S01]  /*1c60*/  UISETP.NE.AND UP0, UPT, UR24, UR21, UPT ;  /* 0x000000151800728c */ /* 0x000fe2000bf05270 */
[----:B------:R1:W-:Y:S08]  /*1c70*/  UTMALDG.3D [UR8], [UR28], desc[UR26] ;  /* 0x00001a081c0075b4 */ /* 0x0003f00008011000 */
[----:B------:R-:W-:Y:S05]  /*1c80*/  BRA.U UP0, `(.L_x_31) ;  /* 0xfffffffd005c7547 */ /* 0x000fea000b83ffff */
.L_x_26:
[C---:B-1----:R-:W-:Y:S01]  /*1c90*/  LEA R2, R16.reuse, UR4, 0x3 ;  /* 0x0000000410027c11 */ /* 0x042fe2000f8e18ff */
[----:B------:R-:W-:Y:S01]  /*1ca0*/  NOP ;  /* 0x0000000000007918 */ /* 0x000fe20000000000 */
[----:B--2---:R-:W-:Y:S02]  /*1cb0*/  SHF.L.U32 R3, R13, 0x1f, RZ ;  /* 0x0000001f0d037819 */ /* 0x004fe400000006ff */
[----:B------:R-:W-:Y:S02]  /*1cc0*/  LEA R4, R16, UR4, 0x4 ;  /* 0x0000000410047c11 */ /* 0x000fe4000f8e20ff */
[----:B------:R-:W1:Y:S02]  /*1cd0*/  SYNCS.PHASECHK.TRANS64.TRYWAIT P0, [R2+URZ+0x80], R3 ;  /* 0x00008003020075a7 */ /* 0x000e6400080011ff */
[----:B-1----:R-:W-:Y:S05]  /*1ce0*/  @!P0 BRA `(.L_x_32) ;  /* 0x0000005800248947 */ /* 0x002fea0003800000 */
.L_x_118:
[----:B------:R-:W2:Y:S01]  /*1cf0*/  LDS.128 R4, [R4+0x110] ;  /* 0x0001100004047984 */ /* 0x000ea20000000c00 */
[----:B---3--:R-:W-:Y:S01]  /*1d00*/  ISETP.GE.AND P0, PT, R40, 0x1, PT ;  /* 0x000000012800780c */ /* 0x008fe20003f06270 */
[----:B-1----:R-:W-:Y:S01]  /*1d10*/  VIADD R2, R2, 0x90 ;  /* 0x0000009002027836 */ /* 0x002fe20000000000 */
[----:B------:R-:W-:Y:S01]  /*1d20*/  @!PT LDS RZ, [RZ] ;  /* 0x00000000fffff984 */ /* 0x000fe20000000800 */
[----:B------:R-:W-:Y:S01]  /*1d30*/  @!PT LDS RZ, [RZ] ;  /* 0x00000000fffff984 */ /* 0x000fe20000000800 */
[----:B------:R-:W-:Y:S01]  /*1d40*/  @!PT LDS RZ, [RZ] ;  /* 0x00000000fffff984 */ /* 0x000fe20000000800 */
[----:B------:R-:W-:Y:S01]  /*1d50*/  @!PT LDS RZ, [RZ] ;  /* 0x00000000fffff984 */ /* 0x000fe20000000800 */
[----:B------:R1:W-:Y:S06]  /*1d60*/  MEMBAR.ALL.CTA ;  /* 0x0000000000007992 */ /* 0x0003ec0000008000 */
[----:B-1----:R-:W1:Y:S01]  /*1d70*/  FENCE.VIEW.ASYNC.S ;  /* 0x00000000000073c6 */ /* 0x002e620000000000 */
[----:B------:R-:W-:-:S04]  /*1d80*/  PRMT R2, RZ, 0x654, R2 ;  /* 0x00000654ff027816 */ /* 0x000fc80000000002 */
[----:B-1----:R1:W-:Y:S01]  /*1d90*/  SYNCS.ARRIVE.TRANS64.RED.A1T0 RZ, [R2+URZ], RZ ;  /* 0x000000ff02ff79a7 */ /* 0x0023e200081004ff */
[----:B--2---:R-:W-:-:S13]  /*1da0*/  LOP3.LUT P2, RZ, R6, 0x1, RZ, 0xc0, !PT ;  /* 0x0000000106ff7812 */ /* 0x004fda000784c0ff */
[----:B------:R-:W-:Y:S01]  /*1db0*/  @P2 SHF.R.U32.HI R3, RZ, 0x10, R5 ;  /* 0x00000010ff032819 */ /* 0x000fe20000011605 */
[----:B------:R-:W-:Y:S01]  /*1dc0*/  VOTEU.ANY UP0, P2 ;  /* 0x0000000000ff7886 */ /* 0x000fe20001000100 */
[----:B------:R-:W-:Y:S02]  /*1dd0*/  @P2 MOV R10, R4 ;  /* 0x00000004000a2202 */ /* 0x000fe40000000f00 */
[----:B------:R-:W-:Y:S02]  /*1de0*/  @P2 R2UR.BROADCAST UR8, R3 ;  /* 0x00000000030822ca */ /* 0x000fe400008e0000 */
[----:B------:R-:W-:-:S11]  /*1df0*/  @P2 LOP3.LUT R9, R5, 0xffff, RZ, 0xc0, !PT ;  /* 0x0000ffff05092812 */ /* 0x000fd600078ec0ff */
[----:B------:R-:W-:Y:S01]  /*1e00*/  @UP0 UMOV UR36, UR8 ;  /* 0x0000000800240c82 */ /* 0x000fe20008000000 */
[----:B-1----:R-:W-:Y:S05]  /*1e10*/  @!P0 BRA `(.L_x_33) ;  /* 0x0000000000b88947 */ /* 0x002fea0003800000 */
[----:B------:R-:W4:Y:S01]  /*1e20*/  LDC.64 R4, c[0x0][0xb18] ;  /* 0x0002c600ff047b82 */ /* 0x000f220000000a00 */
[----:B------:R-:W-:-:S07]  /*1e30*/  ISETP.NE.AND P3, PT, R40, 0x1, PT ;  /* 0x000000012800780c */ /* 0x000fce0003f65270 */
[----:B------:R-:W1:Y:S08]  /*1e40*/  LDC.64 R6, c[0x0][0xb10] ;  /* 0x0002c400ff067b82 */ /* 0x000e700000000a00 */
[----:B------:R-:W2:Y:S08]  /*1e50*/  LDC R14, c[0x0][0xb20] ;  /* 0x0002c800ff0e7b82 */ /* 0x000eb00000000800 */
[----:B------:R-:W3:Y:S01]  /*1e60*/  LDC R15, c[0x0][0xb0c] ;  /* 0x0002c300ff0f7b82 */ /* 0x000ee20000000800 */
[----:B----4-:R-:W-:Y:S01]  /*1e70*/  IMAD.HI.U32 R19, R0, R5, RZ ;  /* 0x0000000500137227 */ /* 0x010fe200078e00ff */
[----:B------:R-:W-:-:S03]  /*1e80*/  ISETP.NE.AND P0, PT, R4, 0x1, PT ;  /* 0x000000010400780c */ /* 0x000fc60003f05270 */
[----:B------:R-:W-:-:S03]  /*1e90*/  IMAD.HI.U32 R5, R9, R5, RZ ;  /* 0x0000000509057227 */ /* 0x000fc600078e00ff */
[----:B------:R-:W4:Y:S01]  /*1ea0*/  LDC.64 R2, c[0x0][0xb28] ;  /* 0x0002ca00ff027b82 */ /* 0x000f220000000a00 */
[----:B-1----:R-:W-:-:S04]  /*1eb0*/  IMAD.HI.U32 R20, R8, R6, RZ ;  /* 0x0000000608147227 */ /* 0x002fc800078e00ff */
[----:B------:R-:W-:Y:S01]  /*1ec0*/  IMAD.HI.U32 R21, R10, R6, RZ ;  /* 0x000000060a157227 */ /* 0x000fe200078e00ff */
[----:B------:R-:W-:Y:S02]  /*1ed0*/  SHF.R.U32.HI R20, RZ, R7, R20 ;  /* 0x00000007ff147219 */ /* 0x000fe40000011614 */
[-C--:B--2---:R-:W-:Y:S02]  /*1ee0*/  SHF.R.U32.HI R19, RZ, R14.reuse, R19 ;  /* 0x0000000eff137219 */ /* 0x084fe40000011613 */
[----:B------:R-:W-:Y:S02]  /*1ef0*/  SHF.R.U32.HI R5, RZ, R14, R5 ;  /* 0x0000000eff057219 */ /* 0x000fe40000011605 */
[----:B------:R-:W-:Y:S02]  /*1f00*/  SEL R19, R0, R19, !P0 ;  /* 0x0000001300137207 */ /* 0x000fe40004000000 */
[----:B------:R-:W-:Y:S02]  /*1f10*/  SHF.R.U32.HI R21, RZ, R7, R21 ;  /* 0x00000007ff157219 */ /* 0x000fe40000011615 */
[----:B---3--:R-:W-:-:S02]  /*1f20*/  ISETP.NE.AND P1, PT, R15, 0x1, PT ;  /* 0x000000010f00780c */ /* 0x008fc40003f25270 */
[----:B------:R-:W-:Y:S02]  /*1f30*/  SEL R5, R9, R5, !P0 ;  /* 0x0000000509057207 */ /* 0x000fe40004000000 */
[----:B------:R-:W-:Y:S02]  /*1f40*/  SEL R20, R8, R20, !P1 ;  /* 0x0000001408147207 */ /* 0x000fe40004800000 */
[----:B------:R-:W-:Y:S01]  /*1f50*/  SEL R21, R10, R21, !P1 ;  /* 0x000000150a157207 */ /* 0x000fe20004800000 */
[----:B----4-:R-:W-:-:S04]  /*1f60*/  IMAD.HI.U32 R18, R19, R2, RZ ;  /* 0x0000000213127227 */ /* 0x010fc800078e00ff */
        /* <DEDUP_REMOVED lines=10> */
[----:B------:R-:W-:-:S04]  /*2010*/  @!P0 IMAD.HI.U32 R7, R21, R2, RZ ;  /* 0x0000000215078227 */ /* 0x000fc800078e00ff */
[----:B------:R-:W-:Y:S01]  /*2020*/  IMAD.MOV R2, RZ, RZ, -R6 ;  /* 0x000000ffff027224 */ /* 0x000fe200078e0a06 */
[----:B------:R-:W-:Y:S02]  /*2030*/  @!P0 SHF.R.U32.HI R3, RZ, R3, R7 ;  /* 0x00000003ff038219 */ /* 0x000fe40000011607 */
[----:B------:R-:W-:Y:S01]  /*2040*/  IADD3 R7, PT, PT, -R5, RZ, RZ ;  /* 0x000000ff05077210 */ /* 0x000fe20007ffe1ff */
[----:B------:R-:W-:Y:S01]  /*2050*/  IMAD R2, R40, R2, R5 ;  /* 0x0000000228027224 */ /* 0x000fe200078e0205 */
        /* <DEDUP_REMOVED lines=10> */
.L_x_33:
[----:B------:R-:W1:Y:S02]  /*2100*/  LDCU UR8, c[0x0][0xb30] ;  /* 0x00016600ff0877ac */ /* 0x000e640008000800 */
[----:B-1----:R-:W-:-:S09]  /*2110*/  UISETP.NE.AND UP0, UPT, UR8, 0x1, UPT ;  /* 0x000000010800788c */ /* 0x002fd2000bf05270 */
[----:B------:R-:W-:Y:S05]  /*2120*/  BRA.U UP0, `(.L_x_34) ;  /* 0x0000000100407547 */ /* 0x000fea000b800000 */
[----:B------:R-:W1:Y:S08]  /*2130*/  LDC.64 R4, c[0x0][0xb10] ;  /* 0x0002c400ff047b82 */ /* 0x000e700000000a00 */
[----:B------:R-:W2:Y:S08]  /*2140*/  LDC.64 R2, c[0x0][0xb18] ;  /* 0x0002c600ff027b82 */ /* 0x000eb00000000a00 */
[----:B------:R-:W3:Y:S08]  /*2150*/  LDC R6, c[0x0][0xb20] ;  /* 0x0002c800ff067b82 */ /* 0x000ef00000000800 */
[----:B------:R-:W4:Y:S01]  /*2160*/  LDC R7, c[0x0][0xb0c] ;  /* 0x0002c300ff077b82 */ /* 0x000f220000000800 */
[----:B-1----:R-:W-:-:S05]  /*2170*/  IMAD.HI.U32 R4, R10, R4, RZ ;  /* 0x000000040a047227 */ /* 0x002fca00078e00ff */
[----:B------:R-:W-:Y:S01]  /*2180*/  SHF.R.U32.HI R4, RZ, R5, R4 ;  /* 0x00000005ff047219 */ /* 0x000fe20000011604 */
[----:B--2---:R-:W-:Y:S01]  /*2190*/  IMAD.HI.U32 R3, R9, R3, RZ ;  /* 0x0000000309037227 */ /* 0x004fe200078e00ff */
[----:B------:R-:W-:-:S04]  /*21a0*/  ISETP.NE.AND P0, PT, R2, 0x1, PT ;  /* 0x000000010200780c */ /* 0x000fc80003f05270 */
[----:B---3--:R-:W-:-:S04]  /*21b0*/  SHF.R.U32.HI R3, RZ, R6, R3 ;  /* 0x00000006ff037219 */ /* 0x008fc80000011603 */
[----:B------:R-:W-:Y:S02]  /*21c0*/  SEL R3, R9, R3, !P0 ;  /* 0x0000000309037207 */ /* 0x000fe40004000000 */
[----:B----4-:R-:W-:-:S04]  /*21d0*/  ISETP.NE.AND P1, PT, R7, 0x1, PT ;  /* 0x000000010700780c */ /* 0x010fc80003f25270 */
[----:B------:R-:W-:-:S05]  /*21e0*/  SEL R4, R10, R4, !P1 ;  /* 0x000000040a047207 */ /* 0x000fca0004800000 */
[----:B------:R-:W-:Y:S02]  /*21f0*/  IMAD.IADD R5, R3, 0x1, -R4 ;  /* 0x0000000103057824 */ /* 0x000fe400078e0a04 */
[----:B------:R-:W-:Y:S02]  /*2200*/  IMAD.IADD R3, R4, 0x1, -R3 ;  /* 0x0000000104037824 */ /* 0x000fe400078e0a03 */
[----:B------:R-:W-:Y:S02]  /*2210*/  IMAD R10, R5, R7, R10 ;  /* 0x00000007050a7224 */ /* 0x000fe400078e020a */
[----:B------:R-:W-:-:S07]  /*2220*/  IMAD R9, R3, R2, R9 ;  /* 0x0000000203097224 */ /* 0x000fce00078e0209 */
.L_x_34:
[----:B------:R-:W-:Y:S01]  /*2230*/  VIADD R16, R16, 0x1 ;  /* 0x0000000110107836 */ /* 0x000fe20000000000 */
[----:B------:R-:W-:Y:S01]  /*2240*/  PLOP3.LUT P1, PT, PT, PT, PT, 0x80, 0x8 ;  /* 0x000000000008781c */ /* 0x000fe20003f2f070 */
[----:B------:R-:W-:Y:S02]  /*2250*/  IMAD.IADD R15, R10, 0x1, R87 ;  /* 0x000000010a0f7824 */ /* 0x000fe400078e0257 */
[----:B------:R-:W-:Y:S01]  /*2260*/  IMAD.IADD R14, R9, 0x1, R86 ;  /* 0x00000001090e7824 */ /* 0x000fe200078e0256 */
[----:B------:R-:W-:-:S04]  /*2270*/  ISETP.NE.AND P0, PT, R16, 0x2, PT ;  /* 0x000000021000780c */ /* 0x000fc80003f05270 */
[----:B------:R-:W-:Y:S02]  /*2280*/  SEL R2, RZ, 0x1, P0 ;  /* 0x00000001ff027807 */ /* 0x000fe40000000000 */
[----:B------:R-:W-:Y:S02]  /*2290*/  SEL R16, R16, RZ, P0 ;  /* 0x000000ff10107207 */ /* 0x000fe40000000000 */
[----:B------:R-:W-:Y:S01]  /*22a0*/  LOP3.LUT R13, R13, R2, RZ, 0x3c, !PT ;  /* 0x000000020d0d7212 */ /* 0x000fe200078e3cff */
[----:B------:R-:W-:Y:S06]  /*22b0*/  @P2 BRA `(.L_x_35) ;  /* 0xfffffff000982947 */ /* 0x000fec000383ffff */
[----:B------:R-:W-:Y:S01]  /*22c0*/  UIADD3 UR4, UPT, UPT, UR4, 0x20, URZ ;  /* 0x0000002004047890 */ /* 0x000fe2000fffe0ff */
[----:B------:R-:W-:-:S03]  /*22d0*/  SHF.L.U32 R2, R17, 0x1f, RZ ;  /* 0x0000001f11027819 */ /* 0x000fc600000006ff */
[----:B------:R-:W-:-:S09]  /*22e0*/  ULEA UR5, UR6, UR4, 0x3 ;  /* 0x0000000406057291 */ /* 0x000fd2000f8e18ff */
[----:B------:R-:W1:Y:S02]  /*22f0*/  SYNCS.PHASECHK.TRANS64.TRYWAIT P0, [UR5], R2 ;  /* 0x00000002ff0075a7 */ /* 0x000e640008001105 */
[----:B-1----:R-:W-:Y:S05]  /*2300*/  @!P0 BRA `(.L_x_36) ;  /* 0x0000005000b08947 */ /* 0x002fea0003800000 */
.L_x_120:
[----:B------:R-:W-:-:S04]  /*2310*/  UIADD3 UR6, UPT, UPT, UR6, 0x1, URZ ;  /* 0x0000000106067890 */ /* 0x000fc8000fffe0ff */
[----:B------:R-:W-:-:S04]  /*2320*/  UISETP.NE.AND UP0, UPT, UR6, 0x4, UPT ;  /* 0x000000040600788c */ /* 0x000fc8000bf05270 */
[----:B------:R-:W-:Y:S02]  /*2330*/  USEL UR7, URZ, 0x1, UP0 ;  /* 0x00000001ff077887 */ /* 0x000fe40008000000 */
[----:B------:R-:W-:-:S04]  /*2340*/  USEL UR6, UR6, URZ, UP0 ;  /* 0x000000ff06067287 */ /* 0x000fc80008000000 */
[----:B------:R-:W-:Y:S01]  /*2350*/  ULEA UR5, UR6, UR4, 0x3 ;  /* 0x0000000406057291 */ /* 0x000fe2000f8e18ff */
[----:B-1----:R-:W-:-:S04]  /*2360*/  LOP3.LUT R2, R17, UR7, RZ, 0x3c, !PT ;  /* 0x0000000711027c12 */ /* 0x002fc8000f8e3cff */
[----:B------:R-:W-:-:S04]  /*2370*/  SHF.L.U32 R3, R2, 0x1f, RZ ;  /* 0x0000001f02037819 */ /* 0x000fc800000006ff */
[----:B------:R-:W1:Y:S02]  /*2380*/  SYNCS.PHASECHK.TRANS64.TRYWAIT P0, [UR5], R3 ;  /* 0x00000003ff0075a7 */ /* 0x000e640008001105 */
[----:B-1----:R-:W-:Y:S05]  /*2390*/  @!P0 BRA `(.L_x_37) ;  /* 0x0000005000a48947 */ /* 0x002fea0003800000 */
.L_x_122:
[----:B------:R-:W-:-:S04]  /*23a0*/  UIADD3 UR6, UPT, UPT, UR6, 0x1, URZ ;  /* 0x0000000106067890 */ /* 0x000fc8000fffe0ff */
[----:B------:R-:W-:-:S04]  /*23b0*/  UISETP.NE.AND UP0, UPT, UR6, 0x4, UPT ;  /* 0x000000040600788c */ /* 0x000fc8000bf05270 */
[----:B------:R-:W-:Y:S02]  /*23c0*/  USEL UR7, URZ, 0x1, UP0 ;  /* 0x00000001ff077887 */ /* 0x000fe40008000000 */
[----:B------:R-:W-:-:S04]  /*23d0*/  USEL UR6, UR6, URZ, UP0 ;  /* 0x000000ff06067287 */ /* 0x000fc80008000000 */
[----:B------:R-:W-:Y:S01]  /*23e0*/  ULEA UR5, UR6, UR4, 0x3 ;  /* 0x0000000406057291 */ /* 0x000fe2000f8e18ff */
[----:B------:R-:W-:-:S04]  /*23f0*/  LOP3.LUT R2, R2, UR7, RZ, 0x3c, !PT ;  /* 0x0000000702027c12 */ /* 0x000fc8000f8e3cff */
[----:B-1----:R-:W-:-:S04]  /*2400*/  SHF.L.U32 R3, R2, 0x1f, RZ ;  /* 0x0000001f02037819 */ /* 0x002fc800000006ff */
[----:B------:R-:W1:Y:S02]  /*2410*/  SYNCS.PHASECHK.TRANS64.TRYWAIT P0, [UR5], R3 ;  /* 0x00000003ff0075a7 */ /* 0x000e640008001105 */
[----:B-1----:R-:W-:Y:S05]  /*2420*/  @!P0 BRA `(.L_x_38) ;  /* 0x0000005000988947 */ /* 0x002fea0003800000 */
.L_x_124:
[----:B------:R-:W-:-:S04]  /*2430*/  UIADD3 UR6, UPT, UPT, UR6, 0x1, URZ ;  /* 0x0000000106067890 */ /* 0x000fc8000fffe0ff */
[----:B------:R-:W-:-:S04]  /*2440*/  UISETP.NE.AND UP0, UPT, UR6, 0x4, UPT ;  /* 0x000000040600788c */ /* 0x000fc8000bf05270 */
[----:B------:R-:W-:Y:S02]  /*2450*/  USEL UR5, URZ, 0x1, UP0 ;  /* 0x00000001ff057887 */ /* 0x000fe40008000000 */
[----:B------:R-:W-:-:S04]  /*2460*/  USEL UR6, UR6, URZ, UP0 ;  /* 0x000000ff06067287 */ /* 0x000fc80008000000 */
[----:B------:R-:W-:Y:S01]  /*2470*/  ULEA UR6, UR6, UR4, 0x3 ;  /* 0x0000000406067291 */ /* 0x000fe2000f8e18ff */
[----:B------:R-:W-:-:S04]  /*2480*/  LOP3.LUT R2, R2, UR5, RZ, 0x3c, !PT ;  /* 0x0000000502027c12 */ /* 0x000fc8000f8e3cff */
[----:B------:R-:W-:Y:S01]  /*2490*/  SHF.L.U32 R2, R2, 0x1f, RZ ;  /* 0x0000001f02027819 */ /* 0x000fe200000006ff */
[----:B-1--4-:R-:W-:-:S07]  /*24a0*/  IMAD.U32 R0, RZ, RZ, UR6 ;  /* 0x00000006ff007e24 */ /* 0x012fce000f8e00ff */
.L_x_39:
[----:B-1----:R1:W2:Y:S02]  /*24b0*/  SYNCS.PHASECHK.TRANS64.TRYWAIT P0, [R0+URZ], R2 ;  /* 0x00000002000075a7 */ /* 0x0022a400080011ff */
[----:B--2---:R-:W-:Y:S05]  /*24c0*/  @!P0 NANOSLEEP.SYNCS 0x989680 ;  /* 0x009896800000895d */ /* 0x004fea0003900000 */
[----:B------:R-:W2:Y:S02]  /*24d0*/  @!P0 SYNCS.PHASECHK.TRANS64 P0, [R0+URZ], R2 ;  /* 0x00000002000085a7 */ /* 0x000ea400080010ff */
[----:B--2---:R-:W-:Y:S05]  /*24e0*/  @P0 EXIT ;  /* 0x000000000000094d */ /* 0x004fea0003800000 */
[----:B------:R-:W-:Y:S05]  /*24f0*/  BRA `(.L_x_39) ;  /* 0xfffffffc00ec7947 */ /* 0x000fea000383ffff */
.L_x_17:
[----:B------:R-:W-:-:S04]  /*2500*/  UISETP.NE.AND UP1, UPT, UR37, URZ, UPT ;  /* 0x000000ff2500728c */ /* 0x000fc8000bf25270 */
[----:B------:R-:W-:-:S09]  /*2510*/  UISETP.NE.OR UP1, UPT, UR8, 0x1, UP1 ;  /* 0x000000010800788c */ /* 0x000fd20008f25670 */
[----:B------:R-:W-:Y:S05]  /*2520*/  BRA.U UP1, `(.L_x_40) ;  /* 0x0000000501487547 */ /* 0x000fea000b800000 */
[----:B------:R-:W-:Y:S01]  /*2530*/  ISETP.NE.AND P2, PT, R2, RZ, PT ;  /* 0x000000ff0200720c */ /* 0x000fe20003f45270 */
[----:B------:R-:W-:Y:S01]  /*2540*/  IMAD.MOV.U32 R12, RZ, RZ, 0x1 ;  /* 0x00000001ff0c7424 */ /* 0x000fe200078e00ff */
[----:B------:R-:W-:Y:S02]  /*2550*/  CS2R R10, SRZ ;  /* 0x00000000000a7805 */ /* 0x000fe4000001ff00 */
[----:B------:R-:W-:Y:S01]  /*2560*/  CS2R R8, SRZ ;  /* 0x0000000000087805 */ /* 0x000fe2000001ff00 */
[----:B------:R-:W-:Y:S01]  /*2570*/  UMOV UR4, 0x400 ;  /* 0x0000040000047882 */ /* 0x000fe20000000000 */
[----:B------:R-:W-:Y:S01]  /*2580*/  UMOV UR6, URZ ;  /* 0x000000ff00067c82 */ /* 0x000fe20008000000 */
[----:B------:R-:W-:-:S12]  /*2590*/  ULEA UR37, UR37, UR4, 0x18 ;  /* 0x0000000425257291 */ /* 0x000fd8000f8ec0ff */
.L_x_44:
[----:B------:R-:W-:Y:S02]  /*25a0*/  LEA R0, R8, UR37, 0x3 ;  /* 0x0000002508007c11 */ /* 0x000fe4000f8e18ff */
[----:B------:R-:W-:-:S03]  /*25b0*/  SHF.L.U32 R4, R9, 0x1f, RZ ;  /* 0x0000001f09047819 */ /* 0x000fc600000006ff */
[----:B------:R-:W-:Y:S01]  /*25c0*/  VIADD R5, R0, 0xf0 ;  /* 0x000000f000057836 */ /* 0x000fe20000000000 */
[----:B------:R-:W1:Y:S02]  /*25d0*/  SYNCS.PHASECHK.TRANS64.TRYWAIT P0, [R0+URZ+0xe0], R4 ;  /* 0x0000e004000075a7 */ /* 0x000e6400080011ff */
[----:B-1----:R-:W-:Y:S05]  /*25e0*/  @!P0 BRA `(.L_x_41) ;  /* 0x0000005000408947 */ /* 0x002fea0003800000 */
.L_x_125:
[----:B------:R-:W-:Y:S01]  /*25f0*/  ULEA UR5, UR6, UR37, 0x3 ;  /* 0x0000002506057291 */ /* 0x000fe2000f8e18ff */
[----:B-1----:R-:W-:Y:S01]  /*2600*/  PRMT R0, RZ, 0x654, R5 ;  /* 0x00000654ff007816 */ /* 0x002fe20000000005 */
[----:B------:R-:W-:Y:S01]  /*2610*/  @!P2 IMAD.MOV.U32 R4, RZ, RZ, 0x10 ;  /* 0x00000010ff04a424 */ /* 0x000fe200078e00ff */
[----:B------:R-:W-:Y:S01]  /*2620*/  SHF.L.U32 R5, R12, 0x1f, RZ ;  /* 0x0000001f0c057819 */ /* 0x000fe200000006ff */
[----:B------:R-:W-:Y:S01]  /*2630*/  UIADD3 UR4, UPT, UPT, UR5, 0x80, URZ ;  /* 0x0000008005047890 */ /* 0x000fe2000fffe0ff */
[----:B------:R1:W-:Y:S05]  /*2640*/  SYNCS.ARRIVE.TRANS64.RED.A1T0 RZ, [R0+URZ], RZ ;  /* 0x000000ff00ff79a7 */ /* 0x0003ea00081004ff */
[----:B------:R-:W-:Y:S01]  /*2650*/  IMAD.U32 R6, RZ, RZ, UR4 ;  /* 0x00000004ff067e24 */ /* 0x000fe2000f8e00ff */
[----:B------:R-:W2:Y:S04]  /*2660*/  SYNCS.PHASECHK.TRANS64.TRYWAIT P0, [UR5+0x90], R5 ;  /* 0x00009005ff0075a7 */ /* 0x000ea80008001105 */
[----:B------:R-:W-:Y:S01]  /*2670*/  PRMT R6, R2, 0x654, R6 ;  /* 0x0000065402067816 */ /* 0x000fe20000000006 */
[----:B-12---:R-:W-:Y:S06]  /*2680*/  @!P0 BRA `(.L_x_42) ;  /* 0x00000050002c8947 */ /* 0x006fec0003800000 */
.L_x_127:
[----:B------:R-:W-:Y:S01]  /*2690*/  ULEA UR4, UR6, UR37, 0x4 ;  /* 0x0000002506047291 */ /* 0x000fe2000f8e20ff */
[----:B------:R-:W-:Y:S01]  /*26a0*/  SEL R3, R6, R3, !P2 ;  /* 0x0000000306037207 */ /* 0x000fe20005000000 */
[----:B------:R-:W-:Y:S01]  /*26b0*/  UIADD3 UR5, UPT, UPT, UR5, 0x80, URZ ;  /* 0x0000008005057890 */ /* 0x000fe2000fffe0ff */
[----:B-1----:R-:W-:Y:S01]  /*26c0*/  LEA R0, R11, UR37, 0x3 ;  /* 0x000000250b007c11 */ /* 0x002fe2000f8e18ff */
[----:B------:R-:W-:Y:S01]  /*26d0*/  UIADD3 UR4, UPT, UPT, UR4, 0x110, URZ ;  /* 0x0000011004047890 */ /* 0x000fe2000fffe0ff */
[----:B------:R1:W-:Y:S01]  /*26e0*/  @!P2 SYNCS.ARRIVE.TRANS64.RED RZ, [R3+URZ], R4 ;  /* 0x0000000403ffa9a7 */ /* 0x0003e200080004ff */
[----:B------:R-:W-:Y:S01]  /*26f0*/  UIADD3 UR6, UPT, UPT, UR6, 0x1, URZ ;  /* 0x0000000106067890 */ /* 0x000fe2000fffe0ff */
[----:B------:R-:W-:-:S03]  /*2700*/  VIADD R8, R8, 0x1 ;  /* 0x0000000108087836 */ /* 0x000fc60000000000 */
[----:B------:R-:W-:Y:S02]  /*2710*/  UISETP.NE.AND UP0, UPT, UR6, 0x2, UPT ;  /* 0x000000020600788c */ /* 0x000fe4000bf05270 */
[----:B------:R-:W-:Y:S01]  /*2720*/  ISETP.NE.AND P0, PT, R8, 0x2, PT ;  /* 0x000000020800780c */ /* 0x000fe20003f05270 */
[----:B------:R-:W-:Y:S06]  /*2730*/  UGETNEXTWORKID.BROADCAST [UR4], [UR5] ;  /* 0x00000000040073ca */ /* 0x000fec0008000100 */
[----:B------:R-:W-:Y:S02]  /*2740*/  USEL UR4, URZ, 0x1, UP0 ;  /* 0x00000001ff047887 */ /* 0x000fe40008000000 */
[----:B------:R-:W-:-:S04]  /*2750*/  USEL UR6, UR6, URZ, UP0 ;  /* 0x000000ff06067287 */ /* 0x000fc80008000000 */
[----:B------:R-:W-:Y:S02]  /*2760*/  LOP3.LUT R12, R12, UR4, RZ, 0x3c, !PT ;  /* 0x000000040c0c7c12 */ /* 0x000fe4000f8e3cff */
[----:B-1----:R-:W-:-:S04]  /*2770*/  SHF.L.U32 R4, R10, 0x1f, RZ ;  /* 0x0000001f0a047819 */ /* 0x002fc800000006ff */
[----:B------:R-:W1:Y:S02]  /*2780*/  SYNCS.PHASECHK.TRANS64.TRYWAIT P1, [R0+URZ+0x80], R4 ;  /* 0x00008004000075a7 */ /* 0x000e6400080211ff */
[----:B-1----:R-:W-:Y:S05]  /*2790*/  @!P1 BRA `(.L_x_43) ;  /* 0x0000005000009947 */ /* 0x002fea0003800000 */
.L_x_128:
[C---:B-1----:R-:W-:Y:S01]  /*27a0*/  LEA R4, R11.reuse, UR37, 0x4 ;  /* 0x000000250b047c11 */ /* 0x042fe2000f8e20ff */
[----:B------:R-:W-:Y:S01]  /*27b0*/  VIADD R0, R0, 0x90 ;  /* 0x0000009000007836 */ /* 0x000fe20000000000 */
[----:B------:R-:W-:Y:S01]  /*27c0*/  SEL R8, R8, RZ, P0 ;  /* 0x000000ff08087207 */ /* 0x000fe20000000000 */
[----:B------:R-:W-:-:S03]  /*27d0*/  VIADD R11, R11, 0x1 ;  /* 0x000000010b0b7836 */ /* 0x000fc60000000000 */
[----:B------:R-:W1:Y:S01]  /*27e0*/  LDS.128 R4, [R4+0x110] ;  /* 0x0001100004047984 */ /* 0x000e620000000c00 */
[----:B------:R-:W-:Y:S02]  /*27f0*/  PRMT R0, RZ, 0x654, R0 ;  /* 0x00000654ff007816 */ /* 0x000fe40000000000 */
[C---:B------:R-:W-:Y:S01]  /*2800*/  ISETP.NE.AND P1, PT, R11.reuse, 0x2, PT ;  /* 0x000000020b00780c */ /* 0x040fe20003f25270 */
[----:B------:R-:W-:Y:S01]  /*2810*/  @!PT LDS RZ, [RZ] ;  /* 0x00000000fffff984 */ /* 0x000fe20000000800 */
[----:B------:R-:W-:Y:S01]  /*2820*/  @!PT LDS RZ, [RZ] ;  /* 0x00000000fffff984 */ /* 0x000fe20000000800 */
[----:B------:R-:W-:Y:S01]  /*2830*/  @!PT LDS RZ, [RZ] ;  /* 0x00000000fffff984 */ /* 0x000fe20000000800 */
[----:B------:R-:W-:Y:S01]  /*2840*/  @!PT LDS RZ, [RZ] ;  /* 0x00000000fffff984 */ /* 0x000fe20000000800 */
[----:B------:R2:W-:Y:S06]  /*2850*/  MEMBAR.ALL.CTA ;  /* 0x0000000000007992 */ /* 0x0005ec0000008000 */
[----:B--2---:R-:W2:Y:S01]  /*2860*/  FENCE.VIEW.ASYNC.S ;  /* 0x00000000000073c6 */ /* 0x004ea20000000000 */
[----:B------:R-:W-:Y:S01]  /*2870*/  SEL R11, R11, RZ, P1 ;  /* 0x000000ff0b0b7207 */ /* 0x000fe20000800000 */
[----:B--2---:R2:W-:Y:S01]  /*2880*/  SYNCS.ARRIVE.TRANS64.RED.A1T0 RZ, [R0+URZ], RZ ;  /* 0x000000ff00ff79a7 */ /* 0x0045e200081004ff */
[----:B-1----:R-:W-:-:S02]  /*2890*/  LOP3.LUT P3, RZ, R6, 0x1, RZ, 0xc0, !PT ;  /* 0x0000000106ff7812 */ /* 0x002fc4000786c0ff */
[----:B------:R-:W-:-:S04]  /*28a0*/  SEL R4, RZ, 0x1, P1 ;  /* 0x00000001ff047807 */ /* 0x000fc80000800000 */
[----:B------:R-:W-:Y:S02]  /*28b0*/  LOP3.LUT R10, R10, R4, RZ, 0x3c, !PT ;  /* 0x000000040a0a7212 */ /* 0x000fe400078e3cff */
[----:B--2---:R-:W-:-:S04]  /*28c0*/  SEL R0, RZ, 0x1, P0 ;  /* 0x00000001ff007807 */ /* 0x004fc80000000000 */
[----:B------:R-:W-:Y:S01]  /*28d0*/  LOP3.LUT R9, R9, R0, RZ, 0x3c, !PT ;  /* 0x0000000009097212 */ /* 0x000fe200078e3cff */
[----:B------:R-:W-:Y:S06]  /*28e0*/  @P3 BRA `(.L_x_44) ;  /* 0xfffffffc002c3947 */ /* 0x000fec000383ffff */
[----:B------:R-:W-:Y:S01]  /*28f0*/  ULEA UR5, UR6, UR37, 0x3 ;  /* 0x0000002506057291 */ /* 0x000fe2000f8e18ff */
[----:B------:R-:W-:-:S08]  /*2900*/  SHF.L.U32 R2, R12, 0x1f, RZ ;  /* 0x0000001f0c027819 */ /* 0x000fd000000006ff */
[----:B------:R-:W1:Y:S02]  /*2910*/  SYNCS.PHASECHK.TRANS64 P0, [UR5+0x90], R2 ;  /* 0x00009002ff0075a7 */ /* 0x000e640008001005 */
[----:B-1----:R-:W-:Y:S05]  /*2920*/  @P0 BRA `(.L_x_45) ;  /* 0x0000000000080947 */ /* 0x002fea0003800000 */
[----:B------:R-:W1:Y:S02]  /*2930*/  SYNCS.PHASECHK.TRANS64.TRYWAIT P0, [UR5+0x90], R2 ;  /* 0x00009002ff0075a7 */ /* 0x000e640008001105 */
[----:B-1----:R-:W-:Y:S05]  /*2940*/  @!P0 BRA `(.L_x_46) ;  /* 0x0000004c00a88947 */ /* 0x002fea0003800000 */
.L_x_45:
[----:B------:R-:W-:-:S04]  /*2950*/  UIADD3 UR4, UPT, UPT, UR6, 0x1, URZ ;  /* 0x0000000106047890 */ /* 0x000fc8000fffe0ff */
[----:B------:R-:W-:-:S04]  /*2960*/  UISETP.NE.AND UP0, UPT, UR4, 0x2, UPT ;  /* 0x000000020400788c */ /* 0x000fc8000bf05270 */
[----:B------:R-:W-:Y:S02]  /*2970*/  USEL UR7, URZ, 0x1, UP0 ;  /* 0x00000001ff077887 */ /* 0x000fe40008000000 */
[----:B------:R-:W-:-:S04]  /*2980*/  USEL UR4, UR4, URZ, UP0 ;  /* 0x000000ff04047287 */ /* 0x000fc80008000000 */
[----:B------:R-:W-:Y:S01]  /*2990*/  ULEA UR4, UR4, UR37, 0x3 ;  /* 0x0000002504047291 */ /* 0x000fe2000f8e18ff */
[----:B-1----:R-:W-:-:S04]  /*29a0*/  LOP3.LUT R2, R12, UR7, RZ, 0x3c, !PT ;  /* 0x000000070c027c12 */ /* 0x002fc8000f8e3cff */
[----:B------:R-:W-:-:S04]  /*29b0*/  SHF.L.U32 R0, R2, 0x1f, RZ ;  /* 0x0000001f02007819 */ /* 0x000fc800000006ff */
[----:B------:R-:W1:Y:S02]  /*29c0*/  SYNCS.PHASECHK.TRANS64 P0, [UR4+0x90], R0 ;  /* 0x00009000ff0075a7 */ /* 0x000e640008001004 */
[----:B-1----:R-:W-:Y:S05]  /*29d0*/  @P0 EXIT ;  /* 0x000000000000094d */ /* 0x002fea0003800000 */
[----:B------:R-:W-:Y:S02]  /*29e0*/  SHF.L.U32 R2, R2, 0x1f, RZ ;  /* 0x0000001f02027819 */ /* 0x000fe400000006ff */
[----:B------:R-:W-:-:S07]  /*29f0*/  MOV R0, UR4 ;  /* 0x0000000400007c02 */ /* 0x000fce0008000f00 */
.L_x_47:
[----:B-1----:R1:W2:Y:S02]  /*2a00*/  SYNCS.PHASECHK.TRANS64.TRYWAIT P0, [R0+URZ+0x90], R2 ;  /* 0x00009002000075a7 */ /* 0x0022a400080011ff */
[----:B--2---:R-:W-:Y:S05]  /*2a10*/  @!P0 NANOSLEEP.SYNCS 0x989680 ;  /* 0x009896800000895d */ /* 0x004fea0003900000 */
[----:B------:R-:W2:Y:S02]  /*2a20*/  @!P0 SYNCS.PHASECHK.TRANS64 P0, [R0+URZ+0x90], R2 ;  /* 0x00009002000085a7 */ /* 0x000ea400080010ff */
[----:B--2---:R-:W-:Y:S05]  /*2a30*/  @P0 EXIT ;  /* 0x000000000000094d */ /* 0x004fea0003800000 */
[----:B------:R-:W-:Y:S05]  /*2a40*/  BRA `(.L_x_47) ;  /* 0xfffffffc00ec7947 */ /* 0x000fea000383ffff */
.L_x_40:
[----:B------:R-:W-:-:S09]  /*2a50*/  UISETP.NE.AND UP1, UPT, UR8, URZ, UPT ;  /* 0x000000ff0800728c */ /* 0x000fd2000bf25270 */
[----:B------:R-:W-:Y:S05]  /*2a60*/  BRA.U UP1, `(.L_x_48) ;  /* 0x0000000d01b47547 */ /* 0x000fea000b800000 */
[----:B------:R-:W-:Y:S01]  /*2a70*/  UMOV UR4, 0x40 ;  /* 0x0000004000047882 */ /* 0x000fe20000000000 */
[----:B------:R-:W-:Y:S01]  /*2a80*/  NOP ;  /* 0x0000000000007918 */ /* 0x000fe20000000000 */
[----:B------:R-:W-:Y:S01]  /*2a90*/  ULEA UR4, UR37, UR4, 0x18 ;  /* 0x0000000425047291 */ /* 0x000fe2000f8ec0ff */
[----:B------:R-:W-:Y:S02]  /*2aa0*/  UMOV UR5, 0x400 ;  /* 0x0000040000057882 */ /* 0x000fe40000000000 */
[----:B------:R-:W-:-:S06]  /*2ab0*/  ULEA UR37, UR37, UR5, 0x18 ;  /* 0x0000000525257291 */ /* 0x000fcc000f8ec0ff */
[----:B------:R-:W1:Y:S02]  /*2ac0*/  LDS.U8 R0, [UR4+0x1c] ;  /* 0x00001c04ff007984 */ /* 0x000e640008000000 */
[----:B-1----:R-:W-:-:S13]  /*2ad0*/  ISETP.NE.AND P0, PT, R0, RZ, PT ;  /* 0x000000ff0000720c */ /* 0x002fda0003f05270 */
[----:B------:R-:W-:Y:S05]  /*2ae0*/  @P0 BRA `(.L_x_49) ;  /* 0x0000000000580947 */ /* 0x000fea0003800000 */
[----:B------:R-:W-:-:S13]  /*2af0*/  ELECT P0, URZ, PT ;  /* 0x0000000000ff782f */ /* 0x000fda0003800000 */
[----:B------:R-:W-:Y:S05]  /*2b00*/  @!P0 BRA `(.L_x_50) ;  /* 0x0000000000608947 */ /* 0x000fea0003800000 */
[----:B------:R-:W-:Y:S01]  /*2b10*/  UMOV UR5, 0x10 ;  /* 0x0000001000057882 */ /* 0x000fe20000000000 */
[----:B------:R-:W-:Y:S01]  /*2b20*/  HFMA2 R0, -RZ, RZ, 0, 5.9604644775390625e-08 ;  /* 0x00000001ff007431 */ /* 0x000fe200000001ff */
[----:B------:R-:W-:-:S03]  /*2b30*/  MOV R2, 0xffff ;  /* 0x0000ffff00027802 */ /* 0x000fc60000000f00 */
[----:B------:R-:W-:Y:S04]  /*2b40*/  DEPBAR.LE SB1, 0x36 ;  /* 0x00009d800000791a */ /* 0x000fe80000000000 */
[----:B------:R-:W1:Y:S02]  /*2b50*/  UTCATOMSWS.FIND_AND_SET.ALIGN UP0, UR5, UR5 ;  /* 0x00000005000575e3 */ /* 0x000e640008000800 */
[----:B-1----:R-:W-:Y:S01]  /*2b60*/  MOV R3, UR5 ;  /* 0x0000000500037c02 */ /* 0x002fe20008000f00 */
[----:B------:R-:W-:Y:S06]  /*2b70*/  BRA.U UP0, `(.L_x_51) ;  /* 0x0000000100187547 */ /* 0x000fec000b800000 */
.L_x_52:
[----:B------:R-:W-:Y:S05]  /*2b80*/  NANOSLEEP 0x64 ;  /* 0x000000640000795d */ /* 0x000fea0003800000 */
[----:B------:R-:W-:-:S05]  /*2b90*/  UMOV UR5, 0x10 ;  /* 0x0000001000057882 */ /* 0x000fca0000000000 */
[----:B------:R-:W-:Y:S04]  /*2ba0*/  DEPBAR.LE SB1, 0x36 ;  /* 0x00009d800000791a */ /* 0x000fe80000000000 */
[----:B------:R-:W1:Y:S02]  /*2bb0*/  UTCATOMSWS.FIND_AND_SET.ALIGN UP0, UR5, UR5 ;  /* 0x00000005000575e3 */ /* 0x000e640008000800 */
[----:B-1----:R-:W-:Y:S01]  /*2bc0*/  MOV R3, UR5 ;  /* 0x0000000500037c02 */ /* 0x002fe20008000f00 */
[----:B------:R-:W-:Y:S05]  /*2bd0*/  BRA.U !UP0, `(.L_x_52) ;  /* 0xfffffffd08e87547 */ /* 0x000fea000b83ffff */
.L_x_51:
[-C--:B------:R-:W-:Y:S02]  /*2be0*/  SHF.L.U32 R2, R2, R3.reuse, RZ ;  /* 0x0000000302027219 */ /* 0x080fe400000006ff */
[----:B------:R-:W-:Y:S01]  /*2bf0*/  SHF.L.U32 R0, R0, R3, RZ ;  /* 0x0000000300007219 */ /* 0x000fe200000006ff */
[----:B------:R-:W-:Y:S02]  /*2c00*/  IMAD.SHL.U32 R3, R3, 0x20, RZ ;  /* 0x0000002003037824 */ /* 0x000fe400078e00ff */
[----:B------:R1:W-:Y:S04]  /*2c10*/  ATOMS.OR RZ, [UR4+0x14], R2 ;  /* 0x00001402ffff798c */ /* 0x0003e8000b000004 */
[----:B------:R1:W-:Y:S04]  /*2c20*/  ATOMS.OR RZ, [UR4+0x18], R0 ;  /* 0x00001800ffff798c */ /* 0x0003e8000b000004 */
[----:B------:R1:W-:Y:S01]  /*2c30*/  STS [UR37+0x130], R3 ;  /* 0x00013003ff007988 */ /* 0x0003e20008000825 */
[----:B------:R-:W-:Y:S05]  /*2c40*/  BRA `(.L_x_50) ;  /* 0x0000000000107947 */ /* 0x000fea0003800000 */
.L_x_49:
[----:B------:R-:W-:Y:S02]  /*2c50*/  MOV R0, 0xffffffff ;  /* 0xffffffff00007802 */ /* 0x000fe40000000f00 */
[----:B------:R-:W-:-:S03]  /*2c60*/  MOV R2, 0x2c90 ;  /* 0x00002c9000027802 */ /* 0x000fc60000000f00 */
[----:B------:R1:W-:Y:S04]  /*2c70*/  STS [UR37+0x130], R0 ;  /* 0x00013000ff007988 */ /* 0x0003e80008000825 */
[----:B-1-3-5:R-:W-:Y:S05]  /*2c80*/  CALL.REL.NOINC `($__internal_1_$__cuda_sm10x_tcgen05_guardrail_trap_phase_invalid_during_alloc) ;  /* 0x00000050007c7944 */ /* 0x02afea0003c00000 */
.L_x_50:
[----:B------:R-:W-:Y:S05]  /*2c90*/  WARPSYNC.ALL ;  /* 0x0000000000007948 */ /* 0x000fea0003800000 */
[----:B------:R-:W2:Y:S01]  /*2ca0*/  S2UR UR5, SR_CgaCtaId ;  /* 0x00000000000579c3 */ /* 0x000ea20000008800 */
[----:B------:R-:W-:Y:S01]  /*2cb0*/  UMOV UR4, 0x400 ;  /* 0x0000040000047882 */ /* 0x000fe20000000000 */
[----:B------:R-:W-:-:S06]  /*2cc0*/  NOP ;  /* 0x0000000000007918 */ /* 0x000fcc0000000000 */
[----:B------:R-:W-:Y:S06]  /*2cd0*/  BAR.ARV 0x6, 0xa0 ;  /* 0x0182800000007b1d */ /* 0x000fec0000002000 */
[----:B------:R-:W4:Y:S01]  /*2ce0*/  LDCU UR7, c[0x0][0x38c] ;  /* 0x00007180ff0777ac */ /* 0x000f220008000800 */
[----:B------:R-:W-:Y:S01]  /*2cf0*/  IMAD.MOV.U32 R11, RZ, RZ, 0x1 ;  /* 0x00000001ff0b7424 */ /* 0x000fe200078e00ff */
[----:B------:R-:W-:Y:S01]  /*2d00*/  CS2R R8, SRZ ;  /* 0x0000000000087805 */ /* 0x000fe2000001ff00 */
[----:B------:R-:W-:Y:S01]  /*2d10*/  IMAD.MOV.U32 R10, RZ, RZ, RZ ;  /* 0x000000ffff0a7224 */ /* 0x000fe200078e00ff */
[----:B------:R-:W3:Y:S01]  /*2d20*/  LDCU UR6, c[0x0][0x38c] ;  /* 0x00007180ff0677ac */ /* 0x000ee20008000800 */
[----:B------:R-:W-:Y:S01]  /*2d30*/  UMOV UR15, URZ ;  /* 0x000000ff000f7c82 */ /* 0x000fe20008000000 */
[----:B------:R-:W-:Y:S01]  /*2d40*/  UMOV UR14, URZ ;  /* 0x000000ff000e7c82 */ /* 0x000fe20008000000 */
[----:B--2---:R-:W-:Y:S01]  /*2d50*/  ULEA UR5, UR5, UR4, 0x18 ;  /* 0x0000000405057291 */ /* 0x004fe2000f8ec0ff */
[----:B------:R-:W-:Y:S01]  /*2d60*/  UMOV UR24, 0x0 ;  /* 0x0000000000187882 */ /* 0x000fe20000000000 */
[----:B------:R-:W-:-:S02]  /*2d70*/  UMOV UR25, 0x8100490 ;  /* 0x0810049000197882 */ /* 0x000fc40000000000 */
[----:B------:R-:W-:Y:S02]  /*2d80*/  UIADD3 UR10, UPT, UPT, UR5, 0x6400, URZ ;  /* 0x00006400050a7890 */ /* 0x000fe4000fffe0ff */
[----:B------:R-:W-:Y:S02]  /*2d90*/  UIADD3 UR11, UPT, UPT, UR5, 0x16400, URZ ;  /* 0x00016400050b7890 */ /* 0x000fe4000fffe0ff */
[----:B----4-:R-:W-:Y:S01]  /*2da0*/  UIADD3 UR7, UPT, UPT, UR7, 0x3f, URZ ;  /* 0x0000003f07077890 */ /* 0x010fe2000fffe0ff */
[----:B-1----:R-:W1:Y:S01]  /*2db0*/  LDS R0, [UR5+0x130] ;  /* 0x00013005ff007984 */ /* 0x002e620008000800 */
[----:B------:R-:W-:Y:S02]  /*2dc0*/  USHF.R.U32.HI UR10, URZ, 0x4, UR10 ;  /* 0x00000004ff0a7899 */ /* 0x000fe4000801160a */
[----:B------:R-:W-:Y:S02]  /*2dd0*/  USHF.R.S32.HI UR4, URZ, 0x1f, UR7 ;  /* 0x0000001fff047899 */ /* 0x000fe40008011407 */
[----:B------:R-:W-:-:S02]  /*2de0*/  USHF.R.U32.HI UR11, URZ, 0x4, UR11 ;  /* 0x00000004ff0b7899 */ /* 0x000fc4000801160b */
[----:B------:R-:W-:Y:S02]  /*2df0*/  ULEA.HI UR4, UR4, UR7, URZ, 0x6 ;  /* 0x0000000704047291 */ /* 0x000fe4000f8f30ff */
[----:B------:R-:W-:Y:S02]  /*2e00*/  ULOP3.LUT UR10, UR10, 0x3fff, URZ, 0xc0, !UPT ;  /* 0x00003fff0a0a7892 */ /* 0x000fe4000f8ec0ff */
[----:B------:R-:W-:Y:S02]  /*2e10*/  USHF.R.S32.HI UR4, URZ, 0x6, UR4 ;  /* 0x00000006ff047899 */ /* 0x000fe40008011404 */
[----:B------:R-:W-:Y:S02]  /*2e20*/  ULOP3.LUT UR11, UR11, 0x3fff, URZ, 0xc0, !UPT ;  /* 0x00003fff0b0b7892 */ /* 0x000fe4000f8ec0ff */
[----:B------:R-:W-:Y:S01]  /*2e30*/  UISETP.LT.AND UP0, UPT, UR4, 0x1, UPT ;  /* 0x000000010400788c */ /* 0x000fe2000bf01270 */
[----:B------:R-:W-:Y:S01]  /*2e40*/  UMOV UR22, 0x0 ;  /* 0x0000000000167882 */ /* 0x000fe20000000000 */
[----:B------:R-:W-:-:S02]  /*2e50*/  UMOV UR23, 0x8100490 ;  /* 0x0810049000177882 */ /* 0x000fc40000000000 */
[----:B------:R-:W-:Y:S02]  /*2e60*/  USEL UR9, UR4, 0x1, !UP0 ;  /* 0x0000000104097887 */ /* 0x000fe4000c000000 */
[----:B------:R-:W-:Y:S02]  /*2e70*/  ULOP3.LUT UR10, UR10, 0x10000, URZ, 0xfc, !UPT ;  /* 0x000100000a0a7892 */ /* 0x000fe4000f8efcff */
[----:B------:R-:W-:Y:S02]  /*2e80*/  ULOP3.LUT UR11, UR11, 0x10000, URZ, 0xfc, !UPT ;  /* 0x000100000b0b7892 */ /* 0x000fe4000f8efcff */
[----:B------:R-:W-:Y:S02]  /*2e90*/  UIADD3 UR9, UPT, UPT, -UR9, URZ, URZ ;  /* 0x000000ff09097290 */ /* 0x000fe4000fffe1ff */
[----:B---3--:R-:W-:Y:S01]  /*2ea0*/  UISETP.GE.AND UP3, UPT, UR6, 0x1, UPT ;  /* 0x000000010600788c */ /* 0x008fe2000bf66270 */
[----:B------:R-:W-:Y:S01]  /*2eb0*/  UMOV UR20, 0x0 ;  /* 0x0000000000147882 */ /* 0x000fe20000000000 */
[----:B------:R-:W-:Y:S01]  /*2ec0*/  UMOV UR21, 0x8100490 ;  /* 0x0810049000157882 */ /* 0x000fe20000000000 */
[----:B------:R-:W-:Y:S01]  /*2ed0*/  UMOV UR18, 0x0 ;  /* 0x0000000000127882 */ /* 0x000fe20000000000 */
[----:B------:R-:W-:Y:S01]  /*2ee0*/  UMOV UR19, 0x8100490 ;  /* 0x0810049000137882 */ /* 0x000fe20000000000 */
[----:B-1----:R-:W-:-:S15]  /*2ef0*/  R2UR UR16, R0 ;  /* 0x00000000001072ca */ /* 0x002fde00000e0000 */
.L_x_59:
[----:B------:R-:W-:Y:S02]  /*2f00*/  LEA R0, R10, UR5, 0x3 ;  /* 0x000000050a007c11 */ /* 0x000fe4000f8e18ff */
[----:B------:R-:W-:Y:S02]  /*2f10*/  SHF.L.U32 R2, R9, 0x1f, RZ ;  /* 0x0000001f09027819 */ /* 0x000fe400000006ff */
[----:B------:R-:W-:Y:S01]  /*2f20*/  PLOP3.LUT P0, PT, PT, PT, UP3, 0x80, 0x8 ;  /* 0x000000000008781c */ /* 0x000fe20003f0f038 */
[----:B------:R-:W-:Y:S01]  /*2f30*/  VIADD R3, R0, 0x90 ;  /* 0x0000009000037836 */ /* 0x000fe20000000000 */
[----:B-1----:R-:W1:Y:S02]  /*2f40*/  SYNCS.PHASECHK.TRANS64.TRYWAIT P1, [R0+URZ+0x80], R2 ;  /* 0x00008002000075a7 */ /* 0x002e6400080211ff */
[----:B-1-3--:R-:W-:Y:S09]  /*2f50*/  @!P1 BRA `(.L_x_53) ;  /* 0x00000048003c9947 */ /* 0x00aff20003800000 */
.L_x_130:
[----:B------:R-:W-:Y:S01]  /*2f60*/  LEA R4, R10, UR5, 0x4 ;  /* 0x000000050a047c11 */ /* 0x000fe2000f8e20ff */
[----:B------:R-:W-:Y:S01]  /*2f70*/  @UP3 ULEA UR6, UR14, UR5, 0x3 ;  /* 0x000000050e063291 */ /* 0x000fe2000f8e18ff */
[----:B------:R-:W-:Y:S01]  /*2f80*/  PLOP3.LUT P2, PT, PT, PT, PT, 0x80, 0x8 ;  /* 0x000000000008781c */ /* 0x000fe20003f4f070 */
[----:B------:R-:W-:Y:S01]  /*2f90*/  ULEA UR7, UR15, UR5, 0x3 ;  /* 0x000000050f077291 */ /* 0x000fe2000f8e18ff */
[----:B------:R-:W-:Y:S01]  /*2fa0*/  PRMT R3, RZ, 0x654, R3 ;  /* 0x00000654ff037816 */ /* 0x000fe20000000003 */
[----:B------:R-:W-:Y:S01]  /*2fb0*/  ULEA UR8, UR15, UR16, 0x6 ;  /* 0x000000100f087291 */ /* 0x000fe2000f8e30ff */
[----:B------:R-:W2:Y:S01]  /*2fc0*/  LDS.128 R4, [R4+0x110] ;  /* 0x0001100004047984 */ /* 0x000ea20000000c00 */
[----:B-1----:R-:W-:Y:S02]  /*2fd0*/  @P0 SHF.L.U32 R2, R8, 0x1f, RZ ;  /* 0x0000001f08020819 */ /* 0x002fe400000006ff */
[----:B------:R-:W-:Y:S01]  /*2fe0*/  SHF.L.U32 R0, R11, 0x1f, RZ ;  /* 0x0000001f0b007819 */ /* 0x000fe200000006ff */
[----:B------:R-:W-:Y:S01]  /*2ff0*/  @!PT LDS RZ, [RZ] ;  /* 0x00000000fffff984 */ /* 0x000fe20000000800 */
[----:B------:R-:W-:Y:S01]  /*3000*/  @!PT LDS RZ, [RZ] ;  /* 0x00000000fffff984 */ /* 0x000fe20000000800 */
[----:B------:R-:W-:Y:S01]  /*3010*/  @!PT LDS RZ, [RZ] ;  /* 0x00000000fffff984 */ /* 0x000fe20000000800 */
[----:B------:R-:W-:Y:S01]  /*3020*/  @!PT LDS RZ, [RZ] ;  /* 0x00000000fffff984 */ /* 0x000fe20000000800 */
[----:B------:R1:W-:Y:S06]  /*3030*/  MEMBAR.ALL.CTA ;  /* 0x0000000000007992 */ /* 0x0003ec0000008000 */
[----:B-1----:R-:W1:Y:S02]  /*3040*/  FENCE.VIEW.ASYNC.S ;  /* 0x00000000000073c6 */ /* 0x002e640000000000 */
[----:B-1----:R1:W-:Y:S01]  /*3050*/  SYNCS.ARRIVE.TRANS64.RED.A1T0 RZ, [R3+URZ], RZ ;  /* 0x000000ff03ff79a7 */ /* 0x0023e200081004ff */
[----:B------:R1:W3:Y:S01]  /*3060*/  @P0 SYNCS.PHASECHK.TRANS64.TRYWAIT P2, [UR6], R2 ;  /* 0x00000002ff0005a7 */ /* 0x0002e20008041106 */
[----:B--2---:R-:W-:Y:S01]  /*3070*/  LOP3.LUT P1, RZ, R6, 0x1, RZ, 0xc0, !PT ;  /* 0x0000000106ff7812 */ /* 0x004fe2000782c0ff */
[----:B------:R-:W2:Y:S02]  /*3080*/  SYNCS.PHASECHK.TRANS64.TRYWAIT P0, [UR7+0xc0], R0 ;  /* 0x0000c000ff0075a7 */ /* 0x000ea40008001107 */
[----:B-123--:R-:W-:Y:S10]  /*3090*/  @!P0 BRA `(.L_x_54) ;  /* 0x0000004800008947 */ /* 0x00eff40003800000 */
.L_x_132:
[----:B------:R-:W-:Y:S01]  /*30a0*/  IADD3 R10, PT, PT, R10, 0x1, RZ ;  /* 0x000000010a0a7810 */ /* 0x000fe20007ffe0ff */
[----:B------:R-:W-:Y:S06]  /*30b0*/  BRA.U !UP3, `(.L_x_55) ;  /* 0x000000010bc07547 */ /* 0x000fec000b800000 */
[----:B------:R-:W-:Y:S01]  /*30c0*/  UPLOP3.LUT UP4, UPT, UPT, UPT, UPT, 0x40, 0x4 ;  /* 0x000000000004789c */ /* 0x000fe20003f8e870 */
[----:B------:R-:W-:Y:S01]  /*30d0*/  UMOV UR13, UR9 ;  /* 0x00000009000d7c82 */ /* 0x000fe20008000000 */
[----:B------:R-:W-:Y:S01]  /*30e0*/  UMOV UR12, UR4 ;  /* 0x00000004000c7c82 */ /* 0x000fe20008000000 */
[----:B------:R-:W-:-:S08]  /*30f0*/  UMOV UR17, UR14 ;  /* 0x0000000e00117c82 */ /* 0x000fd00008000000 */
.L_x_58:
[----:B------:R-:W-:Y:S02]  /*3100*/  UIADD3 UR13, UPT, UPT, UR13, 0x1, URZ ;  /* 0x000000010d0d7890 */ /* 0x000fe4000fffe0ff */
[----:B--2---:R-:W-:Y:S02]  /*3110*/  ULEA UR6, UR17, UR5, 0x3 ;  /* 0x0000000511067291 */ /* 0x004fe4000f8e18ff */
[----:B------:R-:W-:Y:S01]  /*3120*/  UISETP.NE.AND UP0, UPT, UR13, URZ, UPT ;  /* 0x000000ff0d00728c */ /* 0x000fe2000bf05270 */
[----:B---3--:R-:W-:Y:S10]  /*3130*/  @P2 BRA `(.L_x_56) ;  /* 0x00000000000c2947 */ /* 0x008ff40003800000 */
[----:B-1----:R-:W-:Y:S04]  /*3140*/  SHF.L.U32 R2, R8, 0x1f, RZ ;  /* 0x0000001f08027819 */ /* 0x002fe800000006ff */
[----:B------:R-:W1:Y:S02]  /*3150*/  SYNCS.PHASECHK.TRANS64.TRYWAIT P0, [UR6], R2 ;  /* 0x00000002ff0075a7 */ /* 0x000e640008001106 */
[----:B-1----:R-:W-:Y:S05]  /*3160*/  @!P0 BRA `(.L_x_57) ;  /* 0x0000004400e48947 */ /* 0x002fea0003800000 */
.L_x_56:
[----:B------:R-:W-:Y:S01]  /*3170*/  UISETP.NE.AND UP1, UPT, UR12, 0x1, UPT ;  /* 0x000000010c00788c */ /* 0x000fe2000bf25270 */
[----:B------:R-:W-:Y:S01]  /*3180*/  PLOP3.LUT P2, PT, PT, PT, PT, 0x80, 0x8 ;  /* 0x000000000008781c */ /* 0x000fe20003f4f070 */
[----:B------:R-:W-:Y:S02]  /*3190*/  UIADD3 UR14, UPT, UPT, UR17, 0x1, URZ ;  /* 0x00000001110e7890 */ /* 0x000fe4000fffe0ff */
[----:B------:R-:W-:Y:S02]  /*31a0*/  ULEA UR28, UR17, UR11, 0x9 ;  /* 0x0000000b111c7291 */ /* 0x000fe4000f8e48ff */
[----:B------:R-:W-:Y:S01]  /*31b0*/  UISETP.NE.AND UP2, UPT, UR14, 0x4, UPT ;  /* 0x000000040e00788c */ /* 0x000fe2000bf45270 */
[----:B------:R-:W-:Y:S01]  /*31c0*/  PLOP3.LUT P0, PT, PT, PT, UP1, 0x80, 0x8 ;  /* 0x000000000008781c */ /* 0x000fe20003f0f018 */
[----:B------:R-:W-:Y:S02]  /*31d0*/  UIADD3 UR40, UPT, UPT, UR28, 0x2, URZ ;  /* 0x000000021c287890 */ /* 0x000fe4000fffe0ff */
[----:B------:R-:W-:Y:S02]  /*31e0*/  USEL UR27, URZ, 0x1, UP2 ;  /* 0x00000001ff1b7887 */ /* 0x000fe40009000000 */
[----:B------:R-:W-:Y:S02]  /*31f0*/  USEL UR14, UR14, URZ, UP2 ;  /* 0x000000ff0e0e7287 */ /* 0x000fe40009000000 */
[----:B------:R-:W-:Y:S02]  /*3200*/  UIADD3 UR36, UPT, UPT, UR28, 0x4, URZ ;  /* 0x000000041c247890 */ /* 0x000fe4000fffe0ff */
[----:B------:R-:W-:Y:S01]  /*3210*/  @UP1 ULEA UR26, UR14, UR5, 0x3 ;  /* 0x000000050e1a1291 */ /* 0x000fe2000f8e18ff */
[----:B------:R-:W-:Y:S01]  /*3220*/  LOP3.LUT R8, R8, UR27, RZ, 0x3c, !PT ;  /* 0x0000001b08087c12 */ /* 0x000fe2000f8e3cff */
[----:B------:R-:W-:Y:S02]  /*3230*/  UIADD3 UR32, UPT, UPT, UR28, 0x6, URZ ;  /* 0x000000061c207890 */ /* 0x000fe4000fffe0ff */
[----:B------:R-:W-:Y:S01]  /*3240*/  UIADD3 UR6, UPT, UPT, UR6, 0x20, URZ ;  /* 0x0000002006067890 */ /* 0x000fe2000fffe0ff */
[----:B-1----:R-:W-:Y:S01]  /*3250*/  @P0 SHF.L.U32 R0, R8, 0x1f, RZ ;  /* 0x0000001f08000819 */ /* 0x002fe200000006ff */
[----:B------:R-:W-:Y:S01]  /*3260*/  UIADD3 UR12, UPT, UPT, UR12, -0x1, URZ ;  /* 0xffffffff0c0c7890 */ /* 0x000fe2000fffe0ff */
[----:B------:R-:W-:Y:S02]  /*3270*/  UMOV UR29, 0x40004040 ;  /* 0x40004040001d7882 */ /* 0x000fe40000000000 */
[----:B------:R2:W3:Y:S01]  /*3280*/  @P0 SYNCS.PHASECHK.TRANS64.TRYWAIT P2, [UR26], R0 ;  /* 0x00000000ff0005a7 */ /* 0x0004e2000804111a */
[----:B------:R-:W-:Y:S01]  /*3290*/  ULEA UR26, UR17, UR10, 0xa ;  /* 0x0000000a111a7291 */ /* 0x000fe2000f8e50ff */
[----:B------:R-:W-:Y:S01]  /*32a0*/  UMOV UR27, 0x40004040 ;  /* 0x40004040001b7882 */ /* 0x000fe20000000000 */
[----:B------:R-:W-:Y:S02]  /*32b0*/  UMOV UR41, 0x40004040 ;  /* 0x4000404000297882 */ /* 0x000fe40000000000 */
[----:B------:R-:W-:Y:S02]  /*32c0*/  UIADD3 UR38, UPT, UPT, UR26, 0x2, URZ ;  /* 0x000000021a267890 */ /* 0x000fe4000fffe0ff */
[----:B------:R-:W-:Y:S02]  /*32d0*/  UIADD3 UR34, UPT, UPT, UR26, 0x4, URZ ;  /* 0x000000041a227890 */ /* 0x000fe4000fffe0ff */
[----:B------:R-:W-:Y:S01]  /*32e0*/  UIADD3 UR30, UPT, UPT, UR26, 0x6, URZ ;  /* 0x000000061a1e7890 */ /* 0x000fe2000fffe0ff */
[----:B------:R2:W-:Y:S01]  /*32f0*/  UTCHMMA gdesc[UR26], gdesc[UR28], tmem[UR8], tmem[UR24], idesc[UR25], UP4 ;  /* 0x00ff181c1a0075ea */ /* 0x0005e2000a000008 */
[----:B------:R-:W-:Y:S01]  /*3300*/  UPLOP3.LUT UP4, UPT, UPT, UPT, UPT, 0x80, 0x8 ;  /* 0x000000000008789c */ /* 0x000fe20003f8f070 */
[----:B------:R-:W-:Y:S01]  /*3310*/  UMOV UR39, 0x40004040 ;  /* 0x4000404000277882 */ /* 0x000fe20000000000 */
[----:B------:R-:W-:Y:S01]  /*3320*/  UMOV UR37, 0x40004040 ;  /* 0x4000404000257882 */ /* 0x000fe20000000000 */
[----:B------:R2:W-:Y:S01]  /*3330*/  UTCHMMA gdesc[UR38], gdesc[UR40], tmem[UR8], tmem[UR22], idesc[UR23], UPT ;  /* 0x00ff1628260075ea */ /* 0x0005e2000b800008 */
[----:B------:R-:W-:Y:S01]  /*3340*/  UMOV UR35, 0x40004040 ;  /* 0x4000404000237882 */ /* 0x000fe20000000000 */
[----:B------:R-:W-:Y:S01]  /*3350*/  UMOV UR33, 0x40004040 ;  /* 0x4000404000217882 */ /* 0x000fe20000000000 */
[----:B------:R-:W-:Y:S01]  /*3360*/  UMOV UR31, 0x40004040 ;  /* 0x40004040001f7882 */ /* 0x000fe20000000000 */
[----:B------:R2:W-:Y:S01]  /*3370*/  UTCHMMA gdesc[UR34], gdesc[UR36], tmem[UR8], tmem[UR20], idesc[UR21], UPT ;  /* 0x00ff1424220075ea */ /* 0x0005e2000b800008 */
[----:B------:R2:W-:Y:S01]  /*3380*/  UTCHMMA gdesc[UR30], gdesc[UR32], tmem[UR8], tmem[UR18], idesc[UR19], UPT ;  /* 0x00ff12201e0075ea */ /* 0x0005e2000b800008 */
[----:B------:R2:W-:Y:S01]  /*3390*/  UTCBAR [UR6], URZ ;  /* 0x000000ff060073e9 */ /* 0x0005e200080000ff */
[----:B------:R-:W-:Y:S01]  /*33a0*/  UMOV UR17, UR14 ;  /* 0x0000000e00117c82 */ /* 0x000fe20008000000 */
[----:B------:R-:W-:Y:S05]  /*33b0*/  BRA.U UP0, `(.L_x_58) ;  /* 0xfffffffd00507547 */ /* 0x000fea000b83ffff */
.L_x_55:
[----:B------:R-:W-:Y:S01]  /*33c0*/  UIADD3 UR15, UPT, UPT, UR15, 0x1, URZ ;  /* 0x000000010f0f7890 */ /* 0x000fe2000fffe0ff */
[C---:B------:R-:W-:Y:S01]  /*33d0*/  ISETP.NE.AND P0, PT, R10.reuse, 0x2, PT ;  /* 0x000000020a00780c */ /* 0x040fe20003f05270 */
[----:B------:R-:W-:Y:S02]  /*33e0*/  UIADD3 UR7, UPT, UPT, UR7, 0xa0, URZ ;  /* 0x000000a007077890 */ /* 0x000fe4000fffe0ff */
[----:B------:R-:W-:Y:S01]  /*33f0*/  UISETP.NE.AND UP0, UPT, UR15, 0x4, UPT ;  /* 0x000000040f00788c */ /* 0x000fe2000bf05270 */
[----:B-12---:R-:W-:Y:S02]  /*3400*/  SEL R0, RZ, 0x1, P0 ;  /* 0x00000001ff007807 */ /* 0x006fe40000000000 */
[----:B------:R-:W-:Y:S01]  /*3410*/  SEL R10, R10, RZ, P0 ;  /* 0x000000ff0a0a7207 */ /* 0x000fe20000000000 */
[----:B------:R-:W-:Y:S01]  /*3420*/  USEL UR6, URZ, 0x1, UP0 ;  /* 0x00000001ff067887 */ /* 0x000fe20008000000 */
[----:B------:R-:W-:Y:S01]  /*3430*/  LOP3.LUT R9, R9, R0, RZ, 0x3c, !PT ;  /* 0x0000000009097212 */ /* 0x000fe200078e3cff */
[----:B------:R-:W-:Y:S01]  /*3440*/  USEL UR15, UR15, URZ, UP0 ;  /* 0x000000ff0f0f7287 */ /* 0x000fe20008000000 */
[----:B------:R1:W-:Y:S03]  /*3450*/  UTCBAR [UR7], URZ ;  /* 0x000000ff070073e9 */ /* 0x0003e600080000ff */
[----:B------:R-:W-:Y:S01]  /*3460*/  LOP3.LUT R11, R11, UR6, RZ, 0x3c, !PT ;  /* 0x000000060b0b7c12 */ /* 0x000fe2000f8e3cff */
[----:B------:R-:W-:Y:S07]  /*3470*/  @P1 BRA `(.L_x_59) ;  /* 0xfffffff800a01947 */ /* 0x000fee000383ffff */
[----:B------:R-:W2:Y:S01]  /*3480*/  S2UR UR4, SR_CgaCtaId ;  /* 0x00000000000479c3 */ /* 0x000ea20000008800 */
[----:B------:R-:W-:Y:S01]  /*3490*/  ELECT P0, URZ, PT ;  /* 0x0000000000ff782f */ /* 0x000fe20003800000 */
[----:B------:R-:W-:Y:S01]  /*34a0*/  IMAD.MOV.U32 R0, RZ, RZ, 0x1 ;  /* 0x00000001ff007424 */ /* 0x000fe200078e00ff */
[----:B------:R-:W-:Y:S01]  /*34b0*/  UIADD3 UR5, UPT, UPT, UR5, 0xc0, URZ ;  /* 0x000000c005057890 */ /* 0x000fe2000fffe0ff */
[----:B------:R-:W-:Y:S01]  /*34c0*/  SHF.L.U32 R2, R11, 0x1f, RZ ;  /* 0x0000001f0b027819 */ /* 0x000fe200000006ff */
[----:B------:R-:W-:-:S03]  /*34d0*/  UMOV UR6, 0x40 ;  /* 0x0000004000067882 */ /* 0x000fc60000000000 */
[----:B------:R-:W-:Y:S01]  /*34e0*/  UVIRTCOUNT.DEALLOC.SMPOOL 0x80 ;  /* 0x000000800000784c */ /* 0x000fe20000000000 */
[----:B--2---:R-:W-:Y:S02]  /*34f0*/  ULEA UR4, UR4, UR6, 0x18 ;  /* 0x0000000604047291 */ /* 0x004fe4000f8ec0ff */
[----:B------:R-:W-:-:S07]  /*3500*/  ULEA UR6, UR15, UR5, 0x3 ;  /* 0x000000050f067291 */ /* 0x000fce000f8e18ff */
[----:B------:R2:W-:Y:S02]  /*3510*/  @P0 STS.U8 [UR4+0x1c], R0 ;  /* 0x00001c00ff000988 */ /* 0x0005e40008000004 */
[----:B------:R-:W4:Y:S02]  /*3520*/  SYNCS.PHASECHK.TRANS64.TRYWAIT P0, [UR6], R2 ;  /* 0x00000002ff0075a7 */ /* 0x000f240008001106 */
[----:B--2-4-:R-:W-:Y:S05]  /*3530*/  @!P0 BRA `(.L_x_60) ;  /* 0x0000004400088947 */ /* 0x014fea0003800000 */
.L_x_135:
[----:B-1----:R-:W-:-:S04]  /*3540*/  UIADD3 UR7, UPT, UPT, UR15, 0x1, URZ ;  /* 0x000000010f077890 */ /* 0x002fc8000fffe0ff */
[----:B------:R-:W-:-:S04]  /*3550*/  UISETP.NE.AND UP0, UPT, UR7, 0x4, UPT ;  /* 0x000000040700788c */ /* 0x000fc8000bf05270 */
[----:B------:R-:W-:Y:S02]  /*3560*/  USEL UR8, URZ, 0x1, UP0 ;  /* 0x00000001ff087887 */ /* 0x000fe40008000000 */
[----:B------:R-:W-:-:S04]  /*3570*/  USEL UR7, UR7, URZ, UP0 ;  /* 0x000000ff07077287 */ /* 0x000fc80008000000 */
[----:B------:R-:W-:Y:S01]  /*3580*/  ULEA UR6, UR7, UR5, 0x3 ;  /* 0x0000000507067291 */ /* 0x000fe2000f8e18ff */
[----:B--2---:R-:W-:-:S04]  /*3590*/  LOP3.LUT R2, R11, UR8, RZ, 0x3c, !PT ;  /* 0x000000080b027c12 */ /* 0x004fc8000f8e3cff */
[----:B------:R-:W-:-:S04]  /*35a0*/  SHF.L.U32 R3, R2, 0x1f, RZ ;  /* 0x0000001f02037819 */ /* 0x000fc800000006ff */
[----:B------:R-:W1:Y:S02]  /*35b0*/  SYNCS.PHASECHK.TRANS64.TRYWAIT P0, [UR6], R3 ;  /* 0x00000003ff0075a7 */ /* 0x000e640008001106 */
[----:B-1----:R-:W-:Y:S05]  /*35c0*/  @!P0 BRA `(.L_x_61) ;  /* 0x0000004000fc8947 */ /* 0x002fea0003800000 */
.L_x_137:
        /* <DEDUP_REMOVED lines=9> */
.L_x_139:
[----:B------:R-:W-:-:S04]  /*3660*/  UIADD3 UR7, UPT, UPT, UR7, 0x1, URZ ;  /* 0x0000000107077890 */ /* 0x000fc8000fffe0ff */
[----:B------:R-:W-:-:S04]  /*3670*/  UISETP.NE.AND UP0, UPT, UR7, 0x4, UPT ;  /* 0x000000040700788c */ /* 0x000fc8000bf05270 */
[----:B------:R-:W-:Y:S02]  /*3680*/  USEL UR6, URZ, 0x1, UP0 ;  /* 0x00000001ff067887 */ /* 0x000fe40008000000 */
[----:B------:R-:W-:-:S04]  /*3690*/  USEL UR7, UR7, URZ, UP0 ;  /* 0x000000ff07077287 */ /* 0x000fc80008000000 */
[----:B------:R-:W-:Y:S01]  /*36a0*/  ULEA UR7, UR7, UR5, 0x3 ;  /* 0x0000000507077291 */ /* 0x000fe2000f8e18ff */
[----:B------:R-:W-:-:S04]  /*36b0*/  LOP3.LUT R2, R2, UR6, RZ, 0x3c, !PT ;  /* 0x0000000602027c12 */ /* 0x000fc8000f8e3cff */
[----:B------:R-:W-:-:S04]  /*36c0*/  SHF.L.U32 R2, R2, 0x1f, RZ ;  /* 0x0000001f02027819 */ /* 0x000fc800000006ff */
[----:B------:R-:W2:Y:S02]  /*36d0*/  SYNCS.PHASECHK.TRANS64.TRYWAIT P0, [UR7], R2 ;  /* 0x00000002ff0075a7 */ /* 0x000ea40008001107 */
[----:B--2---:R-:W-:Y:S05]  /*36e0*/  @!P0 BRA `(.L_x_63) ;  /* 0x0000004000e48947 */ /* 0x004fea0003800000 */
.L_x_141:
[----:B------:R-:W-:Y:S01]  /*36f0*/  NOP ;  /* 0x0000000000007918 */ /* 0x000fe20000000000 */
[----:B-1----:R-:W1:Y:S01]  /*3700*/  LDS R0, [UR4+0x14] ;  /* 0x00001404ff007984 */ /* 0x002e620008000800 */
[----:B------:R-:W-:Y:S01]  /*3710*/  ULOP3.LUT UR6, UR16, 0xffff, URZ, 0xc0, !UPT ;  /* 0x0000ffff10067892 */ /* 0x000fe2000f8ec0ff */
[----:B------:R-:W-:Y:S01]  /*3720*/  UMOV UR8, 0xffff ;  /* 0x0000ffff00087882 */ /* 0x000fe20000000000 */
[----:B------:R-:W-:Y:S02]  /*3730*/  UMOV UR5, 0x1 ;  /* 0x0000000100057882 */ /* 0x000fe40000000000 */
[----:B------:R-:W-:-:S04]  /*3740*/  USHF.R.U32.HI UR6, URZ, 0x5, UR6 ;  /* 0x00000005ff067899 */ /* 0x000fc80008011606 */
[----:B------:R-:W-:Y:S02]  /*3750*/  USHF.L.U32 UR8, UR8, UR6, URZ ;  /* 0x0000000608087299 */ /* 0x000fe400080006ff */
[----:B------:R-:W-:-:S04]  /*3760*/  USHF.L.U32 UR5, UR5, UR6, URZ ;  /* 0x0000000605057299 */ /* 0x000fc800080006ff */
[----:B-1----:R-:W-:-:S04]  /*3770*/  LOP3.LUT R0, R0, UR8, RZ, 0xc0, !PT ;  /* 0x0000000800007c12 */ /* 0x002fc8000f8ec0ff */
[----:B------:R-:W-:-:S13]  /*3780*/  ISETP.NE.AND P0, PT, R0, UR8, PT ;  /* 0x0000000800007c0c */ /* 0x000fda000bf05270 */
[----:B------:R-:W-:Y:S05]  /*3790*/  @P0 BRA `(.L_x_64) ;  /* 0x0000000000580947 */ /* 0x000fea0003800000 */
[----:B------:R-:W1:Y:S02]  /*37a0*/  LDS R0, [UR4+0x18] ;  /* 0x00001804ff007984 */ /* 0x000e640008000800 */
[----:B-1----:R-:W-:-:S04]  /*37b0*/  LOP3.LUT R0, R0, UR5, RZ, 0xc0, !PT ;  /* 0x0000000500007c12 */ /* 0x002fc8000f8ec0ff */
[----:B------:R-:W-:-:S13]  /*37c0*/  ISETP.NE.AND P0, PT, R0, UR5, PT ;  /* 0x0000000500007c0c */ /* 0x000fda000bf05270 */
[----:B------:R-:W-:Y:S05]  /*37d0*/  @P0 BRA `(.L_x_65) ;  /* 0x00000000003c0947 */ /* 0x000fea0003800000 */
[----:B------:R-:W1:Y:S01]  /*37e0*/  S2R R2, SR_LANEID ;  /* 0x0000000000027919 */ /* 0x000e620000000000 */
[----:B------:R-:W-:Y:S01]  /*37f0*/  ULOP3.LUT UR8, URZ, UR8, URZ, 0x33, !UPT ;  /* 0x00000008ff087292 */ /* 0x000fe2000f8e33ff */
[----:B------:R-:W-:Y:S02]  /*3800*/  VOTEU.ANY UR7, UPT, PT ;  /* 0x0000000000077886 */ /* 0x000fe400038e0100 */
[----:B------:R-:W-:-:S03]  /*3810*/  UFLO.U32 UR7, UR7 ;  /* 0x00000007000772bd */ /* 0x000fc600080e0000 */
[----:B------:R-:W-:-:S04]  /*3820*/  IMAD.U32 R0, RZ, RZ, UR8 ;  /* 0x00000008ff007e24 */ /* 0x000fc8000f8e00ff */
[----:B------:R2:W4:Y:S02]  /*3830*/  REDUX UR6, R0 ;  /* 0x00000000000673c4 */ /* 0x0005240000000000 */
[----:B------:R1:W-:Y:S02]  /*3840*/  UTCATOMSWS.AND URZ, UR8 ;  /* 0x0000000800ff79e3 */ /* 0x0003e40008000000 */
[----:B-1----:R-:W-:Y:S02]  /*3850*/  ISETP.EQ.U32.AND P0, PT, R2, UR7, PT ;  /* 0x0000000702007c0c */ /* 0x002fe4000bf02070 */
[----:B--2---:R-:W-:Y:S02]  /*3860*/  LOP3.LUT R0, RZ, UR5, RZ, 0x33, !PT ;  /* 0x00000005ff007c12 */ /* 0x004fe4000f8e33ff */
[----:B----4-:R-:W-:Y:S02]  /*3870*/  MOV R2, UR6 ;  /* 0x0000000600027c02 */ /* 0x010fe40008000f00 */
[----:B------:R-:W1:Y:S07]  /*3880*/  REDUX UR5, R0 ;  /* 0x00000000000573c4 */ /* 0x000e6e0000000000 */
[----:B------:R2:W-:Y:S01]  /*3890*/  @P0 ATOMS.AND RZ, [UR4+0x14], R2 ;  /* 0x00001402ffff098c */ /* 0x0005e2000a800004 */
[----:B-1----:R-:W-:-:S05]  /*38a0*/  IMAD.U32 R0, RZ, RZ, UR5 ;  /* 0x00000005ff007e24 */ /* 0x002fca000f8e00ff */
[----:B------:R2:W-:Y:S01]  /*38b0*/  @P0 ATOMS.AND RZ, [UR4+0x18], R0 ;  /* 0x00001800ffff098c */ /* 0x0005e2000a800004 */
[----:B------:R-:W-:Y:S05]  /*38c0*/  BRA `(.L_x_66) ;  /* 0x0000000000147947 */ /* 0x000fea0003800000 */
.L_x_65:
[----:B------:R-:W-:Y:S02]  /*38d0*/  MOV R2, 0x38f0 ;  /* 0x000038f000027802 */ /* 0x000fe40000000f00 */
[----:B---3-5:R-:W-:Y:S05]  /*38e0*/  CALL.REL.NOINC `($__internal_0_$__cuda_sm10x_tcgen05_guardrail_trap_col_being_dealloced_not_returned_by_alloc) ;  /* 0x0000004400587944 */ /* 0x028fea0003c00000 */
[----:B------:R-:W-:Y:S05]  /*38f0*/  BRA `(.L_x_66) ;  /* 0x0000000000087947 */ /* 0x000fea0003800000 */
.L_x_64:
[----:B------:R-:W-:Y:S02]  /*3900*/  MOV R2, 0x3920 ;  /* 0x0000392000027802 */ /* 0x000fe40000000f00 */
[----:B---3-5:R-:W-:Y:S05]  /*3910*/  CALL.REL.NOINC `($__internal_2_$__cuda_sm10x_tcgen05_guardrail_trap_unallocated_columns_being_dealloced) ;  /* 0x0000004400647944 */ /* 0x028fea0003c00000 */
.L_x_66:
[----:B------:R-:W-:Y:S01]  /*3920*/  NOP ;  /* 0x0000000000007918 */ /* 0x000fe20000000000 */
[----:B------:R-:W-:Y:S05]  /*3930*/  EXIT ;  /* 0x000000000000794d */ /* 0x000fea0003800000 */
.L_x_48:
[----:B------:R-:W-:-:S09]  /*3940*/  UISETP.NE.OR UP2, UPT, UR8, 0x3, !UP2 ;  /* 0x000000030800788c */ /* 0x000fd2000d745670 */
[----:B------:R-:W-:Y:S05]  /*3950*/  BRA.U UP2, `(.L_x_67) ;  /* 0x0000000d02b07547 */ /* 0x000fea000b800000 */
[----:B------:R-:W1:Y:S01]  /*3960*/  LDC R0, c[0x0][0xb30] ;  /* 0x0002cc00ff007b82 */ /* 0x000e620000000800 */
[----:B------:R-:W2:Y:S01]  /*3970*/  LDCU.64 UR8, c[0x0][0x888] ;  /* 0x00011100ff0877ac */ /* 0x000ea20008000a00 */
[----:B------:R-:W-:Y:S02]  /*3980*/  HFMA2 R27, -RZ, RZ, 0, 0 ;  /* 0x00000000ff1b7431 */ /* 0x000fe400000001ff */
[----:B------:R-:W-:Y:S01]  /*3990*/  IMAD.MOV.U32 R29, RZ, RZ, 0x1 ;  /* 0x00000001ff1d7424 */ /* 0x000fe200078e00ff */
[----:B------:R-:W-:Y:S01]  /*39a0*/  MOV R25, 0x2000 ;  /* 0x0000200000197802 */ /* 0x000fe20000000f00 */
[----:B------:R-:W4:Y:S01]  /*39b0*/  LDCU.64 UR4, c[0x0][0x890] ;  /* 0x00011200ff0477ac */ /* 0x000f220008000a00 */
[----:B------:R-:W-:Y:S01]  /*39c0*/  IMAD.MOV.U32 R28, RZ, RZ, RZ ;  /* 0x000000ffff1c7224 */ /* 0x000fe200078e00ff */
[----:B------:R-:W3:Y:S01]  /*39d0*/  LDC R24, c[0x0][0x370] ;  /* 0x0000dc00ff187b82 */ /* 0x000ee20000000800 */
[----:B------:R-:W-:Y:S01]  /*39e0*/  UMOV UR7, 0x400 ;  /* 0x0000040000077882 */ /* 0x000fe20000000000 */
[----:B------:R-:W-:-:S02]  /*39f0*/  UPLOP3.LUT UP1, UPT, UPT, UPT, UPT, 0x40, 0x4 ;  /* 0x000000000004789c */ /* 0x000fc40003f2e870 */
[----:B------:R-:W-:Y:S01]  /*3a00*/  ULEA UR7, UR37, UR7, 0x18 ;  /* 0x0000000725077291 */ /* 0x000fe2000f8ec0ff */
[----:B------:R-:W-:-:S03]  /*3a10*/  UMOV UR13, URZ ;  /* 0x000000ff000d7c82 */ /* 0x000fc60008000000 */
[----:B------:R-:W3:Y:S01]  /*3a20*/  LDC R3, c[0x0][0xb0c] ;  /* 0x0002c300ff037b82 */ /* 0x000ee20000000800 */
[----:B--2---:R-:W-:Y:S02]  /*3a30*/  UISETP.NE.U32.AND UP3, UPT, UR8, URZ, UPT ;  /* 0x000000ff0800728c */ /* 0x004fe4000bf65070 */
[----:B----4-:R-:W-:-:S05]  /*3a40*/  UISETP.NE.U32.AND UP4, UPT, UR4, URZ, UPT ;  /* 0x000000ff0400728c */ /* 0x010fca000bf85070 */
[----:B------:R-:W2:Y:S01]  /*3a50*/  LDC R18, c[0x0][0xb20] ;  /* 0x0002c800ff127b82 */ /* 0x000ea20000000800 */
[----:B-1----:R-:W-:Y:S01]  /*3a60*/  ISETP.NE.AND P1, PT, R0, 0x1, PT ;  /* 0x000000010000780c */ /* 0x002fe20003f25270 */
[----:B------:R-:W-:Y:S02]  /*3a70*/  UISETP.NE.AND.EX UP3, UPT, UR9, URZ, UPT, UP3 ;  /* 0x000000ff0900728c */ /* 0x000fe4000bf65330 */
[----:B------:R-:W-:-:S04]  /*3a80*/  UISETP.NE.AND.EX UP4, UPT, UR5, URZ, UPT, UP4 ;  /* 0x000000ff0500728c */ /* 0x000fc8000bf85340 */
[----:B------:R-:W1:Y:S08]  /*3a90*/  LDC.64 R30, c[0x0][0x348] ;  /* 0x0000d200ff1e7b82 */ /* 0x000e700000000a00 */
[----:B------:R-:W4:Y:S08]  /*3aa0*/  LDC.64 R16, c[0x0][0xb10] ;  /* 0x0002c400ff107b82 */ /* 0x000f300000000a00 */
[----:B------:R-:W1:Y:S08]  /*3ab0*/  LDC.64 R6, c[0x0][0xb18] ;  /* 0x0002c600ff067b82 */ /* 0x000e700000000a00 */
[----:B------:R-:W1:Y:S08]  /*3ac0*/  LDC.64 R4, c[0x0][0xb28] ;  /* 0x0002ca00ff047b82 */ /* 0x000e700000000a00 */
[----:B--23--:R-:W1:Y:S02]  /*3ad0*/  LDC R19, c[0x0][0x374] ;  /* 0x0000dd00ff137b82 */ /* 0x00ce640000000800 */
.L_x_76:
[C---:B------:R-:W-:Y:S02]  /*3ae0*/  LEA R0, R28.reuse, UR7, 0x3 ;  /* 0x000000071c007c11 */ /* 0x040fe4000f8e18ff */
[----:B------:R-:W-:Y:S02]  /*3af0*/  SHF.L.U32 R2, R27, 0x1f, RZ ;  /* 0x0000001f1b027819 */ /* 0x000fe400000006ff */
[----:B------:R-:W-:Y:S02]  /*3b00*/  LEA R20, R28, UR7, 0x4 ;  /* 0x000000071c147c11 */ /* 0x000fe4000f8e20ff */
[----:B--2---:R-:W2:Y:S02]  /*3b10*/  SYNCS.PHASECHK.TRANS64.TRYWAIT P0, [R0+URZ+0x80], R2 ;  /* 0x00008002000075a7 */ /* 0x004ea400080011ff */
[----:B--2---:R-:W-:Y:S05]  /*3b20*/  @!P0 BRA `(.L_x_68) ;  /* 0x0000003c00ec8947 */ /* 0x004fea0003800000 */
.L_x_142:
[----:B------:R-:W-:Y:S01]  /*3b30*/  ISETP.GE.AND P0, PT, R40, 0x1, PT ;  /* 0x000000012800780c */ /* 0x000fe20003f06270 */
[----:B------:R-:W3:Y:S01]  /*3b40*/  LDS.128 R20, [R20+0x110] ;  /* 0x0001100014147984 */ /* 0x000ee20000000c00 */
[----:B--2---:R-:W-:Y:S01]  /*3b50*/  VIADD R0, R0, 0x90 ;  /* 0x0000009000007836 */ /* 0x004fe20000000000 */
[----:B------:R-:W-:Y:S01]  /*3b60*/  @!PT LDS RZ, [RZ] ;  /* 0x00000000fffff984 */ /* 0x000fe20000000800 */
[----:B------:R-:W-:Y:S01]  /*3b70*/  @!PT LDS RZ, [RZ] ;  /* 0x00000000fffff984 */ /* 0x000fe20000000800 */
[----:B------:R-:W-:Y:S01]  /*3b80*/  @!PT LDS RZ, [RZ] ;  /* 0x00000000fffff984 */ /* 0x000fe20000000800 */
[----:B------:R-:W-:Y:S01]  /*3b90*/  @!PT LDS RZ, [RZ] ;  /* 0x00000000fffff984 */ /* 0x000fe20000000800 */
[----:B------:R2:W-:Y:S06]  /*3ba0*/  MEMBAR.ALL.CTA ;  /* 0x0000000000007992 */ /* 0x0005ec0000008000 */
[----:B--2---:R-:W2:Y:S01]  /*3bb0*/  FENCE.VIEW.ASYNC.S ;  /* 0x00000000000073c6 */ /* 0x004ea20000000000 */
[----:B------:R-:W-:Y:S04]  /*3bc0*/  PRMT R0, RZ, 0x654, R0 ;  /* 0x00000654ff007816 */ /* 0x000fe80000000000 */
[----:B--2---:R2:W-:Y:S01]  /*3bd0*/  SYNCS.ARRIVE.TRANS64.RED.A1T0 RZ, [R0+URZ], RZ ;  /* 0x000000ff00ff79a7 */ /* 0x0045e200081004ff */
[----:B---3--:R-:W-:Y:S11]  /*3be0*/  LOP3.LUT P3, RZ, R22, 0x1, RZ, 0xc0, !PT ;  /* 0x0000000116ff7812 */ /* 0x008ff6000786c0ff */
[----:B------:R-:W-:Y:S02]  /*3bf0*/  @!UPT UIADD3 URZ, UPT, UPT, URZ, URZ, URZ ;  /* 0x000000fffffff290 */ /* 0x000fe4000fffe0ff */
[----:B------:R-:W-:Y:S02]  /*3c00*/  @P3 MOV R11, R20 ;  /* 0x00000014000b3202 */ /* 0x000fe40000000f00 */
[----:B------:R-:W-:Y:S01]  /*3c10*/  @P3 LOP3.LUT R10, R21, 0xffff, RZ, 0xc0, !PT ;  /* 0x0000ffff150a3812 */ /* 0x000fe200078ec0ff */
[----:B--2---:R-:W-:Y:S06]  /*3c20*/  @!P0 BRA `(.L_x_69) ;  /* 0x0000000000a48947 */ /* 0x004fec0003800000 */
[-C--:B-1----:R-:W-:Y:S01]  /*3c30*/  IMAD.HI.U32 R0, R19, R7.reuse, RZ ;  /* 0x0000000713007227 */ /* 0x082fe200078e00ff */
[----:B------:R-:W-:Y:S02]  /*3c40*/  ISETP.NE.AND P0, PT, R6, 0x1, PT ;  /* 0x000000010600780c */ /* 0x000fe40003f05270 */
[----:B------:R-:W-:Y:S01]  /*3c50*/  ISETP.NE.AND P2, PT, R40, 0x1, PT ;  /* 0x000000012800780c */ /* 0x000fe20003f45270 */
[----:B----4-:R-:W-:Y:S01]  /*3c60*/  IMAD.HI.U32 R9, R24, R16, RZ ;  /* 0x0000001018097227 */ /* 0x010fe200078e00ff */
[----:B------:R-:W-:Y:S02]  /*3c70*/  SHF.R.U32.HI R0, RZ, R18, R0 ;  /* 0x00000012ff007219 */ /* 0x000fe40000011600 */
[----:B------:R-:W-:Y:S01]  /*3c80*/  ISETP.NE.AND P4, PT, R3, 0x1, PT ;  /* 0x000000010300780c */ /* 0x000fe20003f85270 */
[----:B------:R-:W-:Y:S01]  /*3c90*/  IMAD.HI.U32 R13, R10, R7, RZ ;  /* 0x000000070a0d7227 */ /* 0x000fe200078e00ff */
[----:B------:R-:W-:Y:S02]  /*3ca0*/  SHF.R.U32.HI R9, RZ, R17, R9 ;  /* 0x00000011ff097219 */ /* 0x000fe40000011609 */
[----:B------:R-:W-:Y:S01]  /*3cb0*/  SEL R0, R19, R0, !P0 ;  /* 0x0000000013007207 */ /* 0x000fe20004000000 */
[----:B------:R-:W-:Y:S01]  /*3cc0*/  IMAD.HI.U32 R12, R11, R16, RZ ;  /* 0x000000100b0c7227 */ /* 0x000fe200078e00ff */
[----:B------:R-:W-:Y:S03]  /*3cd0*/  SEL R9, R24, R9, !P4 ;  /* 0x0000000918097207 */ /* 0x000fe60006000000 */
[-C--:B------:R-:W-:Y:S01]  /*3ce0*/  IMAD.HI.U32 R8, R0, R4.reuse, RZ ;  /* 0x0000000400087227 */ /* 0x080fe200078e00ff */
[----:B------:R-:W-:Y:S03]  /*3cf0*/  SHF.R.U32.HI R12, RZ, R17, R12 ;  /* 0x00000011ff0c7219 */ /* 0x000fe6000001160c */
[----:B------:R-:W-:Y:S01]  /*3d00*/  IMAD.HI.U32 R2, R9, R4, RZ ;  /* 0x0000000409027227 */ /* 0x000fe200078e00ff */
[-C--:B------:R-:W-:Y:S02]  /*3d10*/  @P2 SHF.R.U32.HI R0, RZ, R5.reuse, R8 ;  /* 0x00000005ff002219 */ /* 0x080fe40000011608 */
[----:B------:R-:W-:Y:S02]  /*3d20*/  SHF.R.U32.HI R8, RZ, R18, R13 ;  /* 0x00000012ff087219 */ /* 0x000fe4000001160d */
[----:B------:R-:W-:Y:S01]  /*3d30*/  @P2 SHF.R.U32.HI R9, RZ, R5, R2 ;  /* 0x00000005ff092219 */ /* 0x000fe20000011602 */
[----:B------:R-:W-:Y:S01]  /*3d40*/  IMAD R0, R40, R0, RZ ;  /* 0x0000000028007224 */ /* 0x000fe200078e02ff */
[----:B------:R-:W-:Y:S02]  /*3d50*/  SEL R8, R10, R8, !P0 ;  /* 0x000000080a087207 */ /* 0x000fe40004000000 */
[----:B------:R-:W-:Y:S01]  /*3d60*/  SEL R2, R11, R12, !P4 ;  /* 0x0000000c0b027207 */ /* 0x000fe20006000000 */
[----:B------:R-:W-:Y:S01]  /*3d70*/  IMAD R12, R40, R9, RZ ;  /* 0x00000009280c7224 */ /* 0x000fe200078e02ff */
[C---:B------:R-:W-:Y:S01]  /*3d80*/  ISETP.GE.AND P0, PT, R8.reuse, R0, PT ;  /* 0x000000000800720c */ /* 0x040fe20003f06270 */
[----:B------:R-:W-:Y:S03]  /*3d90*/  IMAD.HI.U32 R0, R8, R4, RZ ;  /* 0x0000000408007227 */ /* 0x000fe600078e00ff */
[----:B------:R-:W-:Y:S02]  /*3da0*/  ISETP.GE.OR P0, PT, R2, R12, P0 ;  /* 0x0000000c0200720c */ /* 0x000fe40000706670 */
[-C--:B------:R-:W-:Y:S04]  /*3db0*/  SHF.R.U32.HI R0, RZ, R5.reuse, R0 ;  /* 0x00000005ff007219 */ /* 0x080fe80000011600 */
[----:B------:R-:W-:Y:S05]  /*3dc0*/  SEL R13, R8, R0, !P2 ;  /* 0x00000000080d7207 */ /* 0x000fea0005000000 */
[----:B------:R-:W-:Y:S02]  /*3dd0*/  IMAD.MOV R12, RZ, RZ, -R13 ;  /* 0x000000ffff0c7224 */ /* 0x000fe400078e0a0d */
[----:B------:R-:W-:Y:S04]  /*3de0*/  @!P0 IMAD.HI.U32 R0, R2, R4, RZ ;  /* 0x0000000402008227 */ /* 0x000fe800078e00ff */
[----:B------:R-:W-:Y:S01]  /*3df0*/  IMAD R12, R40, R12, R8 ;  /* 0x0000000c280c7224 */ /* 0x000fe200078e0208 */
[----:B------:R-:W-:Y:S04]  /*3e00*/  @!P0 SHF.R.U32.HI R0, RZ, R5, R0 ;  /* 0x00000005ff008219 */ /* 0x000fe80000011600 */
[----:B------:R-:W-:Y:S04]  /*3e10*/  @!P0 SEL R0, R2, R0, !P2 ;  /* 0x0000000002008207 */ /* 0x000fe80005000000 */
[----:B------:R-:W-:Y:S01]  /*3e20*/  @!P0 IADD3 R13, PT, PT, R13, -R0, RZ ;  /* 0x800000000d0d8210 */ /* 0x000fe20007ffe0ff */
[----:B------:R-:W-:Y:S01]  /*3e30*/  @!P0 IMAD R0, R9, R12, R0 ;  /* 0x0000000c09008224 */ /* 0x000fe200078e0200 */
[----:B------:R-:W-:Y:S01]  /*3e40*/  IADD3 R9, PT, PT, -R8, RZ, RZ ;  /* 0x000000ff08097210 */ /* 0x000fe20007ffe1ff */
[--C-:B------:R-:W-:Y:S02]  /*3e50*/  IMAD.MOV R12, RZ, RZ, -R2.reuse ;  /* 0x000000ffff0c7224 */ /* 0x100fe400078e0a02 */
[----:B------:R-:W-:Y:S02]  /*3e60*/  @!P0 IMAD R8, R13, R40, R2 ;  /* 0x000000280d088224 */ /* 0x000fe400078e0202 */
[----:B------:R-:W-:Y:S02]  /*3e70*/  @!P0 IMAD.MOV.U32 R2, RZ, RZ, R0 ;  /* 0x000000ffff028224 */ /* 0x000fe400078e0000 */
[----:B------:R-:W-:Y:S02]  /*3e80*/  IMAD R11, R3, R12, R11 ;  /* 0x0000000c030b7224 */ /* 0x000fe400078e020b */
[----:B------:R-:W-:Y:S02]  /*3e90*/  IMAD R10, R6, R9, R10 ;  /* 0x00000009060a7224 */ /* 0x000fe400078e020a */
[----:B------:R-:W-:Y:S02]  /*3ea0*/  IMAD R11, R2, R3, R11 ;  /* 0x00000003020b7224 */ /* 0x000fe400078e020b */
[----:B------:R-:W-:Y:S02]  /*3eb0*/  IMAD R10, R8, R6, R10 ;  /* 0x00000006080a7224 */ /* 0x000fe400078e020a */
.L_x_69:
[----:B------:R-:W-:Y:S05]  /*3ec0*/  BRA.U UP1, `(.L_x_70) ;  /* 0x0000000101107547 */ /* 0x000fea000b800000 */
[----:B------:R-:W-:Y:S04]  /*3ed0*/  MOV R2, UR6 ;  /* 0x0000000600027c02 */ /* 0x000fe80008000f00 */
[----:B------:R-:W-:Y:S04]  /*3ee0*/  SHF.L.U32 R2, R2, 0x1f, RZ ;  /* 0x0000001f02027819 */ /* 0x000fe800000006ff */
[----:B------:R-:W2:Y:S02]  /*3ef0*/  SYNCS.PHASECHK.TRANS64.TRYWAIT P0, [UR7+0x78], R2 ;  /* 0x00007802ff0075a7 */ /* 0x000ea40008001107 */
[----:B--2---:R-:W-:Y:S05]  /*3f00*/  @!P0 BRA `(.L_x_71) ;  /* 0x0000003c00088947 */ /* 0x004fea0003800000 */
.L_x_70:
[----:B------:R-:W-:Y:S02]  /*3f10*/  R2UR UR11, R15 ;  /* 0x000000000f0b72ca */ /* 0x000fe400000e0000 */
[----:B------:R-:W-:Y:S02]  /*3f20*/  R2UR UR10, R14 ;  /* 0x000000000e0a72ca */ /* 0x000fe400000e0000 */
[----:B------:R-:W-:Y:S04]  /*3f30*/  ISETP.NE.U32.AND P2, PT, RZ, UR4, PT ;  /* 0x00000004ff007c0c */ /* 0x000fe8000bf45070 */
[----:B------:R-:W-:Y:S05]  /*3f40*/  ISETP.NE.AND.EX P2, PT, RZ, UR5, PT, P2 ;  /* 0x00000005ff007c0c */ /* 0x000fea000bf45320 */
[----:B------:R-:W-:Y:S02]  /*3f50*/  USHF.L.U32 UR11, UR11, 0x7, URZ ;  /* 0x000000070b0b7899 */ /* 0x000fe400080006ff */
[----:B------:R-:W-:Y:S01]  /*3f60*/  USHF.L.U32 UR10, UR10, 0x6, URZ ;  /* 0x000000060a0a7899 */ /* 0x000fe200080006ff */
[----:B------:R-:W-:Y:S11]  /*3f70*/  BRA.U !UP4, `(.L_x_72) ;  /* 0x000000010c347547 */ /* 0x000ff6000b800000 */
[----:B------:R-:W-:Y:S01]  /*3f80*/  UPLOP3.LUT UP0, UPT, UPT, UPT, UP3, 0x80, 0x8 ;  /* 0x000000000008789c */ /* 0x000fe20003f0f030 */
[----:B--2---:R-:W-:Y:S02]  /*3f90*/  HFMA2 R0, -RZ, RZ, 0, 5.9604644775390625e-08 ;  /* 0x00000001ff007431 */ /* 0x004fe400000001ff */
[----:B------:R-:W-:Y:S03]  /*3fa0*/  IMAD.MOV.U32 R88, RZ, RZ, 0x1 ;  /* 0x00000001ff587424 */ /* 0x000fe600078e00ff */
[----:B------:R-:W-:Y:S05]  /*3fb0*/  PLOP3.LUT P0, PT, PT, PT, UP0, 0x80, 0x8 ;  /* 0x000000000008781c */ /* 0x000fea0003f0f008 */
[----:B------:R-:W2:Y:S01]  /*3fc0*/  @UP0 LDCU.64 UR14, c[0x0][0x888] ;  /* 0x00011100ff0e07ac */ /* 0x000ea20008000a00 */
[----:B------:R-:W-:Y:S07]  /*3fd0*/  @UP0 UIMAD UR8, UR36, UR4, URZ ;  /* 0x00000004240802a4 */ /* 0x000fee000f8e02ff */
[----:B------:R-:W-:Y:S01]  /*3fe0*/  @!P0 PRMT R88, R0, 0x7610, R88 ;  /* 0x0000761000588816 */ /* 0x000fe20000000058 */
[----:B--2---:R-:W-:Y:S03]  /*3ff0*/  @UP0 UIMAD.WIDE UR14, UR8, 0x4, UR14 ;  /* 0x00000004080e08a5 */ /* 0x004fe6000f8e020e */
[----:B------:R-:W2:Y:S03]  /*4000*/  @!UP0 LDCU UR8, c[0x0][0x880] ;  /* 0x00011000ff0887ac */ /* 0x000ea60008000800 */
[----:B------:R-:W-:Y:S01]  /*4010*/  IMAD.U32 R8, RZ, RZ, UR14 ;  /* 0x0000000eff087e24 */ /* 0x000fe2000f8e00ff */
[----:B------:R-:W-:Y:S05]  /*4020*/  MOV R9, UR15 ;  /* 0x0000000f00097c02 */ /* 0x000fea0008000f00 */
[----:B-----5:R3:W5:Y:S02]  /*4030*/  @P0 LDG.E R49, desc[UR46][R8.64] ;  /* 0x0000002e08310981 */ /* 0x020764000c1e1900 */
[----:B--23--:R-:W-:Y:S07]  /*4040*/  @!P0 IMAD.U32 R49, RZ, RZ, UR8 ;  /* 0x00000008ff318e24 */ /* 0x00cfee000f8e00ff */
.L_x_72:
[----:B-----5:R-:W-:Y:S01]  /*4050*/  @!P2 FSETP.EQ.AND P0, PT, R49, RZ, PT ;  /* 0x000000ff3100a20b */ /* 0x020fe20003f02000 */
[----:B------:R-:W-:Y:S01]  /*4060*/  @!UPT UIADD3 URZ, UPT, UPT, URZ, URZ, URZ ;  /* 0x000000fffffff290 */ /* 0x000fe2000fffe0ff */
[----:B------:R-:W-:Y:S11]  /*4070*/  @!P2 BRA `(.L_x_73) ;  /* 0x000000000014a947 */ /* 0x000ff60003800000 */
[----:B------:R-:W-:Y:S02]  /*4080*/  LOP3.LUT P2, RZ, R88, 0xff, RZ, 0xc0, !PT ;  /* 0x000000ff58ff7812 */ /* 0x000fe4000784c0ff */
[----:B------:R-:W-:Y:S04]  /*4090*/  PLOP3.LUT P0, PT, PT, PT, UP0, 0x80, 0x8 ;  /* 0x000000000008781c */ /* 0x000fe80003f0f008 */
[----:B------:R-:W-:Y:S07]  /*40a0*/  PLOP3.LUT P0, PT, P0, PT, PT, 0x8, 0x80 ;  /* 0x000000000080781c */ /* 0x000fee000070e170 */
[----:B------:R-:W-:Y:S11]  /*40b0*/  @P2 FSETP.EQ.AND P0, PT, R49, RZ, PT ;  /* 0x000000ff3100220b */ /* 0x000ff60003f02000 */
[----:B------:R-:W-:Y:S02]  /*40c0*/  @!UPT UIADD3 URZ, UPT, UPT, URZ, URZ, URZ ;  /* 0x000000fffffff290 */ /* 0x000fe4000fffe0ff */
.L_x_73:
[----:B------:R-:W-:Y:S01]  /*40d0*/  ULEA UR15, UR13, UR7, 0x3 ;  /* 0x000000070d0f7291 */ /* 0x000fe2000f8e18ff */
[----:B------:R-:W-:Y:S02]  /*40e0*/  SHF.L.U32 R9, R29, 0x1f, RZ ;  /* 0x0000001f1d097819 */ /* 0x000fe400000006ff */
[----:B------:R-:W-:Y:S04]  /*40f0*/  ELECT P4, URZ, PT ;  /* 0x0000000000ff782f */ /* 0x000fe80003880000 */
[----:B------:R-:W-:Y:S02]  /*4100*/  PLOP3.LUT P4, PT, P0, P4, PT, 0xf2, 0x2f ;  /* 0x00000000002f781c */ /* 0x000fe40000789e72 */
[----:B------:R-:W3:Y:S11]  /*4110*/  SYNCS.PHASECHK.TRANS64.TRYWAIT P2, [UR15+0x58], R9 ;  /* 0x00005809ff0075a7 */ /* 0x000ef6000804110f */
[----:B-1----:R-:W-:Y:S05]  /*4120*/  @!P4 IADD3 R8, P0, PT, R30, 0x580, RZ ;  /* 0x000005801e08c810 */ /* 0x002fea0007f1e0ff */
[----:B--2---:R-:W-:Y:S01]  /*4130*/  @!P4 IMAD.X R2, RZ, RZ, R31, P0 ;  /* 0x000000ffff02c224 */ /* 0x004fe200000e061f */
[----:B---3--:R-:W-:Y:S07]  /*4140*/  @!P2 BRA `(.L_x_74) ;  /* 0x000000380090a947 */ /* 0x008fee0003800000 */
.L_x_145:
[----:B------:R-:W2:Y:S01]  /*4150*/  LDC.64 R12, c[0x0][0xb18] ;  /* 0x0002c600ff0c7b82 */ /* 0x000ea20000000a00 */
[----:B------:R-:W-:Y:S01]  /*4160*/  @!P4 R2UR UR8, R2 ;  /* 0x000000000208c2ca */ /* 0x000fe200000e0000 */
[----:B------:R-:W-:Y:S01]  /*4170*/  VOTEU.ALL UP2, P4 ;  /* 0x0000000000ff7886 */ /* 0x000fe20002040000 */
[----:B------:R-:W-:Y:S01]  /*4180*/  @!P4 R2UR UR9, R8 ;  /* 0x000000000809c2ca */ /* 0x000fe200000e0000 */
[----:B------:R-:W-:Y:S01]  /*4190*/  VOTEU.ALL UP1, P4 ;  /* 0x0000000000ff7886 */ /* 0x000fe20002020000 */
[----:B-1----:R-:W-:Y:S03]  /*41a0*/  @!P4 IMAD.MOV.U32 R0, RZ, RZ, 0x2000 ;  /* 0x00002000ff00c424 */ /* 0x002fe600078e00ff */
[----:B------:R-:W1:Y:S01]  /*41b0*/  @!P1 LDC R2, c[0x0][0xb0c] ;  /* 0x0002c300ff029b82 */ /* 0x000e620000000800 */
[----:B------:R-:W-:Y:S01]  /*41c0*/  UMOV UR20, 0x0 ;  /* 0x0000000000147882 */ /* 0x000fe20000000000 */
[----:B------:R-:W-:Y:S01]  /*41d0*/  UMOV UR21, 0x10000000 ;  /* 0x1000000000157882 */ /* 0x000fe20000000000 */
[----:B------:R-:W-:Y:S01]  /*41e0*/  UMOV UR12, UR36 ;  /* 0x00000024000c7c82 */ /* 0x000fe20008000000 */
[----:B------:R-:W-:Y:S01]  /*41f0*/  UIADD3 UR14, UPT, UPT, UR13, 0x1, URZ ;  /* 0x000000010d0e7890 */ /* 0x000fe2000fffe0ff */
[----:B------:R-:W-:Y:S01]  /*4200*/  @P3 SHF.R.U32.HI R26, RZ, 0x10, R21 ;  /* 0x00000010ff1a3819 */ /* 0x000fe20000011615 */
[----:B------:R-:W-:Y:S02]  /*4210*/  VIADD R28, R28, 0x1 ;  /* 0x000000011c1c7836 */ /* 0x000fe40000000000 */
[----:B------:R-:W-:Y:S01]  /*4220*/  IMAD.U32 R9, RZ, RZ, UR8 ;  /* 0x00000008ff097e24 */ /* 0x000fe2000f8e00ff */
[----:B------:R-:W-:Y:S01]  /*4230*/  @!UP2 ULEA UR8, UR13, UR7, 0xd ;  /* 0x000000070d08a291 */ /* 0x000fe2000f8e68ff */
[----:B------:R-:W-:Y:S01]  /*4240*/  IMAD.U32 R8, RZ, RZ, UR9 ;  /* 0x00000009ff087e24 */ /* 0x000fe2000f8e00ff */
[----:B------:R-:W-:Y:S02]  /*4250*/  UIADD3 UR9, UPT, UPT, UR15, 0x40, URZ ;  /* 0x000000400f097890 */ /* 0x000fe4000fffe0ff */
[----:B------:R-:W-:Y:S01]  /*4260*/  @!P4 R2UR UR19, R9 ;  /* 0x000000000913c2ca */ /* 0x000fe200000e0000 */
[----:B------:R-:W-:Y:S01]  /*4270*/  @!UP2 UIADD3 UR8, UPT, UPT, UR8, 0x200, URZ ;  /* 0x000002000808a890 */ /* 0x000fe2000fffe0ff */
[----:B------:R-:W-:Y:S01]  /*4280*/  @!P4 R2UR UR18, R8 ;  /* 0x000000000812c2ca */ /* 0x000fe200000e0000 */
[----:B------:R-:W-:Y:S01]  /*4290*/  UISETP.NE.AND UP5, UPT, UR14, 0x3, UPT ;  /* 0x000000030e00788c */ /* 0x000fe2000bfa5270 */
[----:B------:R-:W3:Y:S01]  /*42a0*/  LDC.64 R8, c[0x0][0xb10] ;  /* 0x0002c400ff087b82 */ /* 0x000ee20000000a00 */
[----:B------:R-:W-:Y:S02]  /*42b0*/  UPRMT UR16, UR37, 0x654, UR9 ;  /* 0x0000065425107896 */ /* 0x000fe40008000009 */
[----:B------:R-:W-:Y:S02]  /*42c0*/  USEL UR17, URZ, 0x1, UP5 ;  /* 0x00000001ff117887 */ /* 0x000fe4000a800000 */
[----:B------:R-:W-:Y:S04]  /*42d0*/  USEL UR14, UR14, URZ, UP5 ;  /* 0x000000ff0e0e7287 */ /* 0x000fe8000a800000 */
[----:B------:R-:W-:Y:S01]  /*42e0*/  ULEA UR13, UR14, UR7, 0x3 ;  /* 0x000000070e0d7291 */ /* 0x000fe2000f8e18ff */
[----:B------:R-:W-:Y:S01]  /*42f0*/  LOP3.LUT R29, R29, UR17, RZ, 0x3c, !PT ;  /* 0x000000111d1d7c12 */ /* 0x000fe2000f8e3cff */
[----:B------:R1:W-:Y:S01]  /*4300*/  @!UP1 UTMALDG.3D [UR8], [UR18], desc[UR20] ;  /* 0x00001408120095b4 */ /* 0x0003e20008011000 */
[----:B------:R5:W-:Y:S02]  /*4310*/  @!P4 SYNCS.ARRIVE.TRANS64.RED.A0TR RZ, [UR15+0x40], R0 ;  /* 0x00004000ffffc9a7 */ /* 0x000be4000830040f */
[----:B------:R-:W-:Y:S01]  /*4320*/  SHF.L.U32 R14, R29, 0x1f, RZ ;  /* 0x0000001f1d0e7819 */ /* 0x000fe200000006ff */
[C---:B---3--:R-:W-:Y:S01]  /*4330*/  @!P1 IMAD.HI.U32 R8, R11.reuse, R8, RZ ;  /* 0x000000080b089227 */ /* 0x048fe200078e00ff */
[----:B--2---:R-:W-:Y:S02]  /*4340*/  @!P1 ISETP.NE.AND P0, PT, R12, 0x1, PT ;  /* 0x000000010c00980c */ /* 0x004fe40003f05270 */
[----:B-1----:R-:W-:Y:S01]  /*4350*/  @!P1 ISETP.NE.AND P2, PT, R2, 0x1, PT ;  /* 0x000000010200980c */ /* 0x002fe20003f45270 */
[----:B------:R-:W-:Y:S01]  /*4360*/  SYNCS.ARRIVE.TRANS64.RED.A1T0 RZ, [UR16], RZ ;  /* 0x000000ffffff79a7 */ /* 0x000fe20008100410 */
[C---:B------:R-:W-:Y:S01]  /*4370*/  @!P1 IMAD.HI.U32 R13, R10.reuse, R13, RZ ;  /* 0x0000000d0a0d9227 */ /* 0x040fe200078e00ff */
[----:B------:R-:W-:Y:S04]  /*4380*/  @!P1 SHF.R.U32.HI R8, RZ, R9, R8 ;  /* 0x00000009ff089219 */ /* 0x000fe80000011608 */
[----:B------:R-:W-:Y:S01]  /*4390*/  @!P1 SEL R8, R11, R8, !P2 ;  /* 0x000000080b089207 */ /* 0x000fe20005000000 */
[----:B------:R-:W1:Y:S01]  /*43a0*/  SYNCS.PHASECHK.TRANS64.TRYWAIT P5, [UR13+0x58], R14 ;  /* 0x0000580eff0075a7 */ /* 0x000e6200080a110d */
[----:B-----5:R-:W2:Y:S02]  /*43b0*/  @!P1 LDC R0, c[0x0][0xb20] ;  /* 0x0002c800ff009b82 */ /* 0x020ea40000000800 */
[----:B--2---:R-:W-:Y:S04]  /*43c0*/  @!P1 SHF.R.U32.HI R0, RZ, R0, R13 ;  /* 0x00000000ff009219 */ /* 0x004fe8000001160d */
[----:B------:R-:W-:Y:S05]  /*43d0*/  @!P1 SEL R9, R10, R0, !P0 ;  /* 0x000000000a099207 */ /* 0x000fea0004000000 */
[----:B------:R-:W-:Y:S02]  /*43e0*/  @!P1 IMAD.IADD R0, R9, 0x1, -R8 ;  /* 0x0000000109009824 */ /* 0x000fe400078e0a08 */
[----:B------:R-:W-:Y:S02]  /*43f0*/  @!P1 IMAD.IADD R8, R8, 0x1, -R9 ;  /* 0x0000000108089824 */ /* 0x000fe400078e0a09 */
[----:B------:R-:W-:Y:S02]  /*4400*/  @!P1 IMAD R11, R0, R2, R11 ;  /* 0x00000002000b9224 */ /* 0x000fe400078e020b */
[----:B------:R-:W-:Y:S01]  /*4410*/  @!P1 IMAD R10, R8, R12, R10 ;  /* 0x0000000c080a9224 */ /* 0x000fe200078e020a */
[----:B-1----:R-:W-:Y:S06]  /*4420*/  @!P5 BRA `(.L_x_75) ;  /* 0x0000003400f0d947 */ /* 0x002fec0003800000 */
.L_x_147:
[----:B------:R-:W-:Y:S01]  /*4430*/  @!P4 IADD3 R2, P0, PT, R30, 0x580, RZ ;  /* 0x000005801e02c810 */ /* 0x000fe20007f1e0ff */
[----:B------:R-:W-:Y:S01]  /*4440*/  UMOV UR18, 0x0 ;  /* 0x0000000000127882 */ /* 0x000fe20000000000 */
[----:B------:R-:W-:Y:S01]  /*4450*/  UMOV UR19, 0x10000000 ;  /* 0x1000000000137882 */ /* 0x000fe20000000000 */
[----:B------:R-:W-:Y:S01]  /*4460*/  VOTEU.ALL UP1, P4 ;  /* 0x0000000000ff7886 */ /* 0x000fe20002020000 */
[----:B------:R-:W-:Y:S01]  /*4470*/  @!P4 R2UR UR9, R2 ;  /* 0x000000000209c2ca */ /* 0x000fe200000e0000 */
[----:B-1----:R-:W-:Y:S01]  /*4480*/  @!P4 IMAD.X R0, RZ, RZ, R31, P0 ;  /* 0x000000ffff00c224 */ /* 0x002fe200000e061f */
[----:B------:R-:W-:Y:S01]  /*4490*/  UMOV UR12, UR36 ;  /* 0x00000024000c7c82 */ /* 0x000fe20008000000 */
[----:B------:R-:W-:Y:S01]  /*44a0*/  @P3 R2UR UR36, R26 ;  /* 0x000000001a2432ca */ /* 0x000fe200000e0000 */
[----:B------:R-:W-:Y:S01]  /*44b0*/  @!UP1 ULEA UR15, UR14, UR7, 0xd ;  /* 0x000000070e0f9291 */ /* 0x000fe2000f8e68ff */
[----:B------:R-:W-:Y:S01]  /*44c0*/  ISETP.NE.AND P0, PT, R28, 0x2, PT ;  /* 0x000000021c00780c */ /* 0x000fe20003f05270 */
[----:B------:R-:W-:Y:S01]  /*44d0*/  @!UP1 UIADD3 UR10, UPT, UPT, UR10, 0x20, URZ ;  /* 0x000000200a0a9890 */ /* 0x000fe2000fffe0ff */
[----:B------:R-:W-:Y:S01]  /*44e0*/  @!P4 R2UR UR8, R0 ;  /* 0x000000000008c2ca */ /* 0x000fe200000e0000 */
[----:B------:R-:W-:Y:S01]  /*44f0*/  IMAD.IADD R14, R10, 0x1, R86 ;  /* 0x000000010a0e7824 */ /* 0x000fe200078e0256 */
[----:B------:R-:W-:Y:S01]  /*4500*/  SEL R0, RZ, 0x1, P0 ;  /* 0x00000001ff007807 */ /* 0x000fe20000000000 */
[----:B------:R-:W-:Y:S01]  /*4510*/  IMAD.IADD R15, R11, 0x1, R87 ;  /* 0x000000010b0f7824 */ /* 0x000fe200078e0257 */
[----:B------:R-:W-:Y:S02]  /*4520*/  SEL R28, R28, RZ, P0 ;  /* 0x000000ff1c1c7207 */ /* 0x000fe40000000000 */
[----:B------:R-:W-:Y:S01]  /*4530*/  IMAD.U32 R8, RZ, RZ, UR9 ;  /* 0x00000009ff087e24 */ /* 0x000fe2000f8e00ff */
[----:B------:R-:W-:Y:S01]  /*4540*/  UIADD3 UR9, UPT, UPT, UR13, 0x40, URZ ;  /* 0x000000400d097890 */ /* 0x000fe2000fffe0ff */
[----:B------:R-:W-:Y:S03]  /*4550*/  LOP3.LUT R27, R27, R0, RZ, 0x3c, !PT ;  /* 0x000000001b1b7212 */ /* 0x000fe600078e3cff */
[----:B------:R-:W-:Y:S02]  /*4560*/  @!P4 R2UR UR16, R8 ;  /* 0x000000000810c2ca */ /* 0x000fe400000e0000 */
[----:B------:R-:W-:Y:S01]  /*4570*/  IMAD.U32 R9, RZ, RZ, UR8 ;  /* 0x00000008ff097e24 */ /* 0x000fe2000f8e00ff */
[----:B------:R-:W-:Y:S01]  /*4580*/  @!UP1 UIADD3 UR8, UPT, UPT, UR15, 0x200, URZ ;  /* 0x000002000f089890 */ /* 0x000fe2000fffe0ff */
[----:B------:R-:W-:Y:S01]  /*4590*/  VOTEU.ALL UP1, P4 ;  /* 0x0000000000ff7886 */ /* 0x000fe20002020000 */
[----:B------:R-:W-:Y:S02]  /*45a0*/  UPRMT UR15, UR37, 0x654, UR9 ;  /* 0x00000654250f7896 */ /* 0x000fe40008000009 */
[----:B------:R-:W-:Y:S11]  /*45b0*/  @!P4 R2UR UR17, R9 ;  /* 0x000000000911c2ca */ /* 0x000ff600000e0000 */
[----:B------:R-:W-:Y:S02]  /*45c0*/  @!UPT UIADD3 URZ, UPT, UPT, URZ, URZ, URZ ;  /* 0x000000fffffff290 */ /* 0x000fe4000fffe0ff */
[----:B------:R2:W-:Y:S01]  /*45d0*/  @!UP1 UTMALDG.3D [UR8], [UR16], desc[UR18] ;  /* 0x00001208100095b4 */ /* 0x0005e20008011000 */
[----:B------:R2:W-:Y:S01]  /*45e0*/  @!P4 SYNCS.ARRIVE.TRANS64.RED.A0TR RZ, [UR13+0x40], R25 ;  /* 0x00004019ffffc9a7 */ /* 0x0005e2000830040d */
[----:B------:R-:W-:Y:S04]  /*45f0*/  UIADD3 UR13, UPT, UPT, UR14, 0x1, URZ ;  /* 0x000000010e0d7890 */ /* 0x000fe8000fffe0ff */
[----:B------:R-:W-:Y:S04]  /*4600*/  UISETP.NE.AND UP1, UPT, UR13, 0x3, UPT ;  /* 0x000000030d00788c */ /* 0x000fe8000bf25270 */
[----:B------:R-:W-:Y:S02]  /*4610*/  USEL UR14, URZ, 0x1, UP1 ;  /* 0x00000001ff0e7887 */ /* 0x000fe40008800000 */
[----:B------:R-:W-:Y:S02]  /*4620*/  USEL UR13, UR13, URZ, UP1 ;  /* 0x000000ff0d0d7287 */ /* 0x000fe40008800000 */
[----:B------:R-:W-:Y:S02]  /*4630*/  UPLOP3.LUT UP1, UPT, UPT, UPT, UPT, 0x80, 0x8 ;  /* 0x000000000008789c */ /* 0x000fe40003f2f070 */
[----:B------:R-:W-:Y:S01]  /*4640*/  LOP3.LUT R29, R29, UR14, RZ, 0x3c, !PT ;  /* 0x0000000e1d1d7c12 */ /* 0x000fe2000f8e3cff */
[----:B------:R-:W-:Y:S01]  /*4650*/  SYNCS.ARRIVE.TRANS64.RED.A1T0 RZ, [UR15], RZ ;  /* 0x000000ffffff79a7 */ /* 0x000fe2000810040f */
[----:B------:R-:W-:Y:S07]  /*4660*/  @P3 BRA `(.L_x_76) ;  /* 0xfffffff4001c3947 */ /* 0x000fee000383ffff */
[----:B------:R-:W-:Y:S01]  /*4670*/  UIADD3 UR7, UPT, UPT, UR7, 0x58, URZ ;  /* 0x0000005807077890 */ /* 0x000fe2000fffe0ff */
[----:B------:R-:W-:-:S03]  /*4680*/  SHF.L.U32 R2, R29, 0x1f, RZ ;  /* 0x0000001f1d027819 */ /* 0x000fc600000006ff */
[----:B------:R-:W-:-:S09]  /*4690*/  ULEA UR4, UR13, UR7, 0x3 ;  /* 0x000000070d047291 */ /* 0x000fd2000f8e18ff */
[----:B------:R-:W1:Y:S02]  /*46a0*/  SYNCS.PHASECHK.TRANS64.TRYWAIT P0, [UR4], R2 ;  /* 0x00000002ff0075a7 */ /* 0x000e640008001104 */
[----:B-1----:R-:W-:Y:S05]  /*46b0*/  @!P0 BRA `(.L_x_77) ;  /* 0x0000003400648947 */ /* 0x002fea0003800000 */
.L_x_149:
        /* <DEDUP_REMOVED lines=9> */
.L_x_151:
[----:B------:R-:W-:-:S04]  /*4750*/  UIADD3 UR5, UPT, UPT, UR5, 0x1, URZ ;  /* 0x0000000105057890 */ /* 0x000fc8000fffe0ff */
[----:B------:R-:W-:-:S04]  /*4760*/  UISETP.NE.AND UP0, UPT, UR5, 0x3, UPT ;  /* 0x000000030500788c */ /* 0x000fc8000bf05270 */
[----:B------:R-:W-:Y:S02]  /*4770*/  USEL UR4, URZ, 0x1, UP0 ;  /* 0x00000001ff047887 */ /* 0x000fe40008000000 */
[----:B------:R-:W-:-:S04]  /*4780*/  USEL UR5, UR5, URZ, UP0 ;  /* 0x000000ff05057287 */ /* 0x000fc80008000000 */
[----:B------:R-:W-:Y:S01]  /*4790*/  ULEA UR5, UR5, UR7, 0x3 ;  /* 0x0000000705057291 */ /* 0x000fe2000f8e18ff */
[----:B-1----:R-:W-:-:S04]  /*47a0*/  LOP3.LUT R2, R29, UR4, RZ, 0x3c, !PT ;  /* 0x000000041d027c12 */ /* 0x002fc8000f8e3cff */
[----:B------:R-:W-:Y:S01]  /*47b0*/  SHF.L.U32 R2, R2, 0x1f, RZ ;  /* 0x0000001f02027819 */ /* 0x000fe200000006ff */
[----:B------:R-:W-:-:S07]  /*47c0*/  IMAD.U32 R0, RZ, RZ, UR5 ;  /* 0x00000005ff007e24 */ /* 0x000fce000f8e00ff */
.L_x_79:
[----:B-1----:R1:W3:Y:S02]  /*47d0*/  SYNCS.PHASECHK.TRANS64.TRYWAIT P0, [R0+URZ], R2 ;  /* 0x00000002000075a7 */ /* 0x0022e400080011ff */
[----:B---3--:R-:W-:Y:S05]  /*47e0*/  @!P0 NANOSLEEP.SYNCS 0x989680 ;  /* 0x009896800000895d */ /* 0x008fea0003900000 */
[----:B------:R-:W3:Y:S02]  /*47f0*/  @!P0 SYNCS.PHASECHK.TRANS64 P0, [R0+URZ], R2 ;  /* 0x00000002000085a7 */ /* 0x000ee400080010ff */
[----:B--23--:R-:W-:Y:S05]  /*4800*/  @P0 EXIT ;  /* 0x000000000000094d */ /* 0x00cfea0003800000 */
[----:B------:R-:W-:Y:S05]  /*4810*/  BRA `(.L_x_79) ;  /* 0xfffffffc00ec7947 */ /* 0x000fea000383ffff */
.L_x_67:
[----:B------:R-:W-:-:S06]  /*4820*/  UISETP.GE.AND UP1, UPT, UR8, 0x4, UPT ;  /* 0x000000040800788c */ /* 0x000fcc000bf26270 */
[----:B------:R-:W-:-:S13]  /*4830*/  PLOP3.LUT P0, PT, PT, PT, UP1, 0x80, 0x8 ;  /* 0x000000000008781c */ /* 0x000fda0003f0f018 */
[----:B------:R-:W-:Y:S05]  /*4840*/  @!P0 EXIT ;  /* 0x000000000000894d */ /* 0x000fea0003800000 */
[----:B------:R-:W-:Y:S01]  /*4850*/  BAR.SYNC.DEFER_BLOCKING 0x6, 0xa0 ;  /* 0x0182800000007b1d */ /* 0x000fe20000010000 */
[C---:B------:R-:W-:Y:S01]  /*4860*/  IMAD.SHL.U32 R2, R93.reuse, 0x20, RZ ;  /* 0x000000205d027824 */ /* 0x040fe200078e00ff */
[C---:B------:R-:W-:Y:S01]  /*4870*/  LOP3.LUT R94, R93.reuse, 0x2, RZ, 0xc0, !PT ;  /* 0x000000025d5e7812 */ /* 0x040fe200078ec0ff */
[C---:B------:R-:W-:Y:S01]  /*4880*/  IMAD.SHL.U32 R99, R93.reuse, 0x4, RZ ;  /* 0x000000045d637824 */ /* 0x040fe200078e00ff */
[C---:B------:R-:W-:Y:S01]  /*4890*/  LOP3.LUT R100, R93.reuse, 0x60, RZ, 0xc0, !PT ;  /* 0x000000605d647812 */ /* 0x040fe200078ec0ff */
[C---:B------:R-:W-:Y:S01]  /*48a0*/  IMAD.U32 R46, R93.reuse, 0x10000, RZ ;  /* 0x000100005d2e7824 */ /* 0x040fe200078e00ff */
[----:B------:R-:W-:Y:S02]  /*48b0*/  UMOV UR48, 0x400 ;  /* 0x0000040000307882 */ /* 0x000fe40000000000 */
[----:B------:R-:W1:Y:S01]  /*48c0*/  LDC R91, c[0x0][0x370] ;  /* 0x0000dc00ff5b7b82 */ /* 0x000e620000000800 */
[----:B------:R-:W-:Y:S01]  /*48d0*/  ULEA UR48, UR37, UR48, 0x18 ;  /* 0x0000003025307291 */ /* 0x000fe2000f8ec0ff */
[----:B------:R-:W-:Y:S01]  /*48e0*/  LOP3.LUT R3, R2, 0xc0, RZ, 0xc0, !PT ;  /* 0x000000c002037812 */ /* 0x000fe200078ec0ff */
[----:B------:R-:W-:Y:S01]  /*48f0*/  IMAD.MOV.U32 R45, RZ, RZ, RZ ;  /* 0x000000ffff2d7224 */ /* 0x000fe200078e00ff */
[----:B------:R-:W-:Y:S01]  /*4900*/  LOP3.LUT R93, R93, 0x4, RZ, 0xc0, !PT ;  /* 0x000000045d5d7812 */ /* 0x000fe200078ec0ff */
[----:B------:R-:W-:Y:S01]  /*4910*/  UIADD3 UR52, UPT, UPT, UR48, 0x200, URZ ;  /* 0x0000020030347890 */ /* 0x000fe2000fffe0ff */
[----:B------:R-:W-:-:S02]  /*4920*/  LOP3.LUT R99, R3, 0x18, R99, 0xf8, !PT ;  /* 0x0000001803637812 */ /* 0x000fc400078ef863 */
[----:B------:R-:W-:Y:S01]  /*4930*/  CS2R R96, SRZ ;  /* 0x0000000000607805 */ /* 0x000fe2000001ff00 */
[----:B------:R-:W2:Y:S01]  /*4940*/  LDC R42, c[0x0][0xb0c] ;  /* 0x0002c300ff2a7b82 */ /* 0x000ea20000000800 */
[----:B------:R-:W-:Y:S01]  /*4950*/  LOP3.LUT R46, R46, 0x600000, RZ, 0xc0, !PT ;  /* 0x006000002e2e7812 */ /* 0x000fe200078ec0ff */
[----:B------:R-:W-:Y:S01]  /*4960*/  IMAD.MOV.U32 R103, RZ, RZ, RZ ;  /* 0x000000ffff677224 */ /* 0x000fe200078e00ff */
[----:B------:R-:W-:Y:S01]  /*4970*/  IADD3 R98, PT, PT, -R93, 0x2, RZ ;  /* 0x000000025d627810 */ /* 0x000fe20007ffe1ff */
[----:B------:R-:W-:Y:S01]  /*4980*/  IMAD.MOV R94, RZ, RZ, -R94 ;  /* 0x000000ffff5e7224 */ /* 0x000fe200078e0a5e */
[----:B------:R-:W-:Y:S01]  /*4990*/  LOP3.LUT R99, R99, 0xf20, R2, 0xf8, !PT ;  /* 0x00000f2063637812 */ /* 0x000fe200078ef802 */
[----:B------:R-:W-:Y:S01]  /*49a0*/  IMAD.MOV R93, RZ, RZ, -R93 ;  /* 0x000000ffff5d7224 */ /* 0x000fe200078e0a5d */
[----:B------:R-:W4:Y:S01]  /*49b0*/  LDCU.64 UR54, c[0x0][0x348] ;  /* 0x00006900ff3677ac */ /* 0x000f220008000a00 */
[----:B------:R-:W1:Y:S01]  /*49c0*/  LDC R89, c[0x0][0xb20] ;  /* 0x0002c800ff597b82 */ /* 0x000e620000000800 */
[----:B------:R-:W3:Y:S01]  /*49d0*/  LDS R0, [UR48+0x130] ;  /* 0x00013030ff007984 */ /* 0x000ee20008000800 */
[----:B------:R-:W-:Y:S01]  /*49e0*/  IMAD.SHL.U32 R98, R98, 0x10, RZ ;  /* 0x0000001062627824 */ /* 0x000fe200078e00ff */
[----:B------:R-:W-:Y:S01]  /*49f0*/  LEA R99, R99, UR52, 0x1 ;  /* 0x0000003463637c11 */ /* 0x000fe2000f8e08ff */
[----:B------:R-:W-:Y:S01]  /*4a00*/  UMOV UR51, 0x1 ;  /* 0x0000000100337882 */ /* 0x000fe20000000000 */
[----:B------:R-:W-:Y:S01]  /*4a10*/  UMOV UR56, URZ ;  /* 0x000000ff00387c82 */ /* 0x000fe20008000000 */
[----:B------:R-:W1:Y:S02]  /*4a20*/  LDCU.64 UR38, c[0x0][0x888] ;  /* 0x00011100ff2677ac */ /* 0x000e640008000a00 */
[----:B------:R-:W1:Y:S01]  /*4a30*/  LDC R41, c[0x0][0xb30] ;  /* 0x0002cc00ff297b82 */ /* 0x000e620000000800 */
[----:B------:R-:W1:Y:S01]  /*4a40*/  LDCU.64 UR44, c[0x0][0x890] ;  /* 0x00011200ff2c77ac */ /* 0x000e620008000a00 */
[----:B------:R-:W-:Y:S01]  /*4a50*/  UMOV UR50, URZ ;  /* 0x000000ff00327c82 */ /* 0x000fe20008000000 */
[----:B------:R-:W-:-:S05]  /*4a60*/  UMOV UR49, URZ ;  /* 0x000000ff00317c82 */ /* 0x000fca0008000000 */
[----:B------:R-:W1:Y:S08]  /*4a70*/  LDC.64 R84, c[0x0][0xb10] ;  /* 0x0002c400ff547b82 */ /* 0x000e700000000a00 */
[----:B------:R-:W1:Y:S08]  /*4a80*/  LDC.64 R38, c[0x0][0xb18] ;  /* 0x0002c600ff267b82 */ /* 0x000e700000000a00 */
[----:B------:R-:W1:Y:S08]  /*4a90*/  LDC.64 R36, c[0x0][0xb28] ;  /* 0x0002ca00ff247b82 */ /* 0x000e700000000a00 */
[----:B------:R-:W1:Y:S01]  /*4aa0*/  LDC.64 R82, c[0x0][0x8b0] ;  /* 0x00022c00ff527b82 */ /* 0x000e620000000a00 */
[----:B---3--:R-:W-:-:S07]  /*4ab0*/  IMAD.IADD R46, R0, 0x1, R46 ;  /* 0x00000001002e7824 */ /* 0x008fce00078e022e */
[----:B------:R-:W3:Y:S08]  /*4ac0*/  LDC.64 R80, c[0x0][0x8a8] ;  /* 0x00022a00ff507b82 */ /* 0x000ef00000000a00 */
[----:B--2-4-:R-:W1:Y:S02]  /*4ad0*/  LDC R90, c[0x0][0x374] ;  /* 0x0000dd00ff5a7b82 */ /* 0x014e640000000800 */
.L_x_110:
[C---:B------:R-:W-:Y:S02]  /*4ae0*/  LEA R0, R103.reuse, UR48, 0x3 ;  /* 0x0000003067007c11 */ /* 0x040fe4000f8e18ff */
[----:B------:R-:W-:Y:S02]  /*4af0*/  SHF.L.U32 R2, R96, 0x1f, RZ ;  /* 0x0000001f60027819 */ /* 0x000fe400000006ff */
[----:B------:R-:W-:Y:S02]  /*4b00*/  LEA R16, R103, UR48, 0x4 ;  /* 0x0000003067107c11 */ /* 0x000fe4000f8e20ff */
[----:B------:R-:W2:Y:S02]  /*4b10*/  SYNCS.PHASECHK.TRANS64.TRYWAIT P0, [R0+URZ+0x80], R2 ;  /* 0x00008002000075a7 */ /* 0x000ea400080011ff */
[----:B--2---:R-:W-:Y:S05]  /*4b20*/  @!P0 BRA `(.L_x_80) ;  /* 0x0000003000788947 */ /* 0x004fea0003800000 */
.L_x_152:
[----:B------:R-:W4:Y:S01]  /*4b30*/  LDC.64 R10, c[0x0][0xb10] ;  /* 0x0002c400ff0a7b82 */ /* 0x000f220000000a00 */
[----:B------:R-:W3:Y:S01]  /*4b40*/  LDS.128 R16, [R16+0x110] ;  /* 0x0001100010107984 */ /* 0x000ee20000000c00 */
[----:B-1----:R-:W-:Y:S01]  /*4b50*/  ISETP.NE.AND P1, PT, R41, 0x1, PT ;  /* 0x000000012900780c */ /* 0x002fe20003f25270 */
[----:B--2---:R-:W-:Y:S01]  /*4b60*/  VIADD R0, R0, 0x90 ;  /* 0x0000009000007836 */ /* 0x004fe20000000000 */
[----:B------:R-:W-:Y:S04]  /*4b70*/  ISETP.GE.AND P0, PT, R40, 0x1, PT ;  /* 0x000000012800780c */ /* 0x000fe80003f06270 */
[----:B------:R-:W1:Y:S01]  /*4b80*/  LDC.64 R8, c[0x0][0xb18] ;  /* 0x0002c600ff087b82 */ /* 0x000e620000000a00 */
[----:B------:R-:W-:Y:S01]  /*4b90*/  PRMT R0, RZ, 0x654, R0 ;  /* 0x00000654ff007816 */ /* 0x000fe20000000000 */
[----:B------:R-:W-:Y:S01]  /*4ba0*/  @!PT LDS RZ, [RZ] ;  /* 0x00000000fffff984 */ /* 0x000fe20000000800 */
[----:B------:R-:W-:Y:S01]  /*4bb0*/  @!PT LDS RZ, [RZ] ;  /* 0x00000000fffff984 */ /* 0x000fe20000000800 */
[----:B------:R-:W-:Y:S01]  /*4bc0*/  @!PT LDS RZ, [RZ] ;  /* 0x00000000fffff984 */ /* 0x000fe20000000800 */
[----:B------:R-:W-:Y:S01]  /*4bd0*/  @!PT LDS RZ, [RZ] ;  /* 0x00000000fffff984 */ /* 0x000fe20000000800 */
[----:B------:R2:W-:Y:S06]  /*4be0*/  MEMBAR.ALL.CTA ;  /* 0x0000000000007992 */ /* 0x0005ec0000008000 */
[----:B--2---:R-:W2:Y:S01]  /*4bf0*/  FENCE.VIEW.ASYNC.S ;  /* 0x00000000000073c6 */ /* 0x004ea20000000000 */
[----:B------:R-:W1:Y:S08]  /*4c00*/  @!P1 LDC R12, c[0x0][0xb20] ;  /* 0x0002c800ff0c9b82 */ /* 0x000e700000000800 */
[----:B------:R-:W1:Y:S01]  /*4c10*/  @!P1 LDC R7, c[0x0][0xb0c] ;  /* 0x0002c300ff079b82 */ /* 0x000e620000000800 */
[----:B--2---:R2:W-:Y:S01]  /*4c20*/  SYNCS.ARRIVE.TRANS64.RED.A1T0 RZ, [R0+URZ], RZ ;  /* 0x000000ff00ff79a7 */ /* 0x0045e200081004ff */
[----:B---3--:R-:W-:Y:S04]  /*4c30*/  LOP3.LUT P4, RZ, R18, 0x1, RZ, 0xc0, !PT ;  /* 0x0000000112ff7812 */ /* 0x008fe8000788c0ff */
[----:B------:R-:W-:Y:S09]  /*4c40*/  P2R R101, PR, RZ, 0x10 ;  /* 0x00000010ff657803 */ /* 0x000ff20000000000 */
[----:B------:R-:W-:Y:S02]  /*4c50*/  @P4 MOV R44, R16 ;  /* 0x00000010002c4202 */ /* 0x000fe40000000f00 */
[----:B------:R-:W-:Y:S01]  /*4c60*/  @P4 LOP3.LUT R43, R17, 0xffff, RZ, 0xc0, !PT ;  /* 0x0000ffff112b4812 */ /* 0x000fe200078ec0ff */
[----:B--2-4-:R-:W-:Y:S06]  /*4c70*/  @!P0 BRA `(.L_x_81) ;  /* 0x0000000000a48947 */ /* 0x014fec0003800000 */
[----:B------:R-:W-:Y:S01]  /*4c80*/  IMAD.HI.U32 R0, R90, R39, RZ ;  /* 0x000000275a007227 */ /* 0x000fe200078e00ff */
[----:B------:R-:W-:Y:S02]  /*4c90*/  ISETP.NE.AND P0, PT, R38, 0x1, PT ;  /* 0x000000012600780c */ /* 0x000fe40003f05270 */
[----:B------:R-:W-:Y:S01]  /*4ca0*/  ISETP.NE.AND P2, PT, R40, 0x1, PT ;  /* 0x000000012800780c */ /* 0x000fe20003f45270 */
[----:B------:R-:W-:Y:S01]  /*4cb0*/  IMAD.HI.U32 R4, R91, R84, RZ ;  /* 0x000000545b047227 */ /* 0x000fe200078e00ff */
[----:B------:R-:W-:Y:S02]  /*4cc0*/  SHF.R.U32.HI R0, RZ, R89, R0 ;  /* 0x00000059ff007219 */ /* 0x000fe40000011600 */
[----:B------:R-:W-:Y:S01]  /*4cd0*/  ISETP.NE.AND P3, PT, R42, 0x1, PT ;  /* 0x000000012a00780c */ /* 0x000fe20003f65270 */
[----:B------:R-:W-:Y:S01]  /*4ce0*/  IMAD.HI.U32 R6, R43, R39, RZ ;  /* 0x000000272b067227 */ /* 0x000fe200078e00ff */
[-C--:B------:R-:W-:Y:S02]  /*4cf0*/  SHF.R.U32.HI R4, RZ, R85.reuse, R4 ;  /* 0x00000055ff047219 */ /* 0x080fe40000011604 */
[----:B------:R-:W-:Y:S01]  /*4d00*/  SEL R0, R90, R0, !P0 ;  /* 0x000000005a007207 */ /* 0x000fe20004000000 */
[----:B------:R-:W-:Y:S01]  /*4d10*/  IMAD.HI.U32 R5, R44, R84, RZ ;  /* 0x000000542c057227 */ /* 0x000fe200078e00ff */
[----:B------:R-:W-:Y:S03]  /*4d20*/  SEL R4, R91, R4, !P3 ;  /* 0x000000045b047207 */ /* 0x000fe60005800000 */
[-C--:B------:R-:W-:Y:S01]  /*4d30*/  IMAD.HI.U32 R3, R0, R36.reuse, RZ ;  /* 0x0000002400037227 */ /* 0x080fe200078e00ff */
[----:B------:R-:W-:Y:S03]  /*4d40*/  SHF.R.U32.HI R5, RZ, R85, R5 ;  /* 0x00000055ff057219 */ /* 0x000fe60000011605 */
[----:B------:R-:W-:Y:S01]  /*4d50*/  IMAD.HI.U32 R2, R4, R36, RZ ;  /* 0x0000002404027227 */ /* 0x000fe200078e00ff */
[----:B------:R-:W-:Y:S02]  /*4d60*/  @P2 SHF.R.U32.HI R0, RZ, R37, R3 ;  /* 0x00000025ff002219 */ /* 0x000fe40000011603 */
[----:B------:R-:W-:Y:S02]  /*4d70*/  SHF.R.U32.HI R3, RZ, R89, R6 ;  /* 0x00000059ff037219 */ /* 0x000fe40000011606 */
[----:B------:R-:W-:Y:S01]  /*4d80*/  @P2 SHF.R.U32.HI R4, RZ, R37, R2 ;  /* 0x00000025ff042219 */ /* 0x000fe20000011602 */
[----:B------:R-:W-:Y:S01]  /*4d90*/  IMAD R0, R40, R0, RZ ;  /* 0x0000000028007224 */ /* 0x000fe200078e02ff */
[----:B------:R-:W-:Y:S02]  /*4da0*/  SEL R3, R43, R3, !P0 ;  /* 0x000000032b037207 */ /* 0x000fe40004000000 */
[----:B------:R-:W-:Y:S01]  /*4db0*/  SEL R2, R44, R5, !P3 ;  /* 0x000000052c027207 */ /* 0x000fe20005800000 */
[----:B------:R-:W-:Y:S01]  /*4dc0*/  IMAD R5, R40, R4, RZ ;  /* 0x0000000428057224 */ /* 0x000fe200078e02ff */
[C---:B------:R-:W-:Y:S01]  /*4dd0*/  ISETP.GE.AND P0, PT, R3.reuse, R0, PT ;  /* 0x000000000300720c */ /* 0x040fe20003f06270 */
[C---:B------:R-:W-:Y:S03]  /*4de0*/  IMAD.HI.U32 R0, R3.reuse, R36, RZ ;  /* 0x0000002403007227 */ /* 0x040fe600078e00ff */
[C---:B------:R-:W-:Y:S02]  /*4df0*/  ISETP.GE.OR P0, PT, R2.reuse, R5, P0 ;  /* 0x000000050200720c */ /* 0x040fe40000706670 */
[----:B------:R-:W-:Y:S04]  /*4e00*/  SHF.R.U32.HI R0, RZ, R37, R0 ;  /* 0x00000025ff007219 */ /* 0x000fe80000011600 */
[C---:B------:R-:W-:Y:S05]  /*4e10*/  SEL R6, R3.reuse, R0, !P2 ;  /* 0x0000000003067207 */ /* 0x040fea0005000000 */
        /* <DEDUP_REMOVED lines=14> */
[----:B------:R-:W-:Y:S07]  /*4f00*/  IMAD R43, R3, R38, R43 ;  /* 0x00000026032b7224 */ /* 0x000fee00078e022b */
.L_x_81:
[----:B-1----:R-:W-:Y:S01]  /*4f10*/  @!P1 ISETP.NE.AND P0, PT, R8, 0x1, PT ;  /* 0x000000010800980c */ /* 0x002fe20003f05270 */
[----:B------:R-:W-:Y:S01]  /*4f20*/  @!P1 IMAD.HI.U32 R0, R44, R10, RZ ;  /* 0x0000000a2c009227 */ /* 0x000fe200078e00ff */
[----:B------:R-:W-:Y:S01]  /*4f30*/  @!P1 ISETP.NE.AND P2, PT, R7, 0x1, PT ;  /* 0x000000010700980c */ /* 0x000fe20003f45270 */
[----:B------:R-:W-:Y:S01]  /*4f40*/  ULOP3.LUT UP0, URZ, UR52, 0x1b0, URZ, 0xc0, !UPT ;  /* 0x000001b034ff7892 */ /* 0x000fe2000f80c0ff */
[----:B------:R-:W-:Y:S01]  /*4f50*/  R2UR UR42, R15 ;  /* 0x000000000f2a72ca */ /* 0x000fe200000e0000 */
[----:B------:R-:W-:Y:S01]  /*4f60*/  @!P1 IMAD.HI.U32 R2, R43, R9, RZ ;  /* 0x000000092b029227 */ /* 0x000fe200078e00ff */
[----:B------:R-:W-:Y:S02]  /*4f70*/  @!P1 SHF.R.U32.HI R0, RZ, R11, R0 ;  /* 0x0000000bff009219 */ /* 0x000fe40000011600 */
[----:B------:R-:W-:Y:S01]  /*4f80*/  R2UR UR41, R14 ;  /* 0x000000000e2972ca */ /* 0x000fe200000e0000 */
[----:B------:R-:W-:Y:S01]  /*4f90*/  VIADD R103, R103, 0x1 ;  /* 0x0000000167677836 */ /* 0x000fe20000000000 */
[----:B------:R-:W-:Y:S02]  /*4fa0*/  @!P1 SHF.R.U32.HI R2, RZ, R12, R2 ;  /* 0x0000000cff029219 */ /* 0x000fe40000011602 */
[----:B------:R-:W-:Y:S02]  /*4fb0*/  @!P1 SEL R3, R44, R0, !P2 ;  /* 0x000000002c039207 */ /* 0x000fe40005000000 */
[----:B------:R-:W-:Y:S02]  /*4fc0*/  @!P1 SEL R2, R43, R2, !P0 ;  /* 0x000000022b029207 */ /* 0x000fe40004000000 */
[----:B------:R-:W-:Y:S01]  /*4fd0*/  @P4 SHF.R.U32.HI R95, RZ, 0x10, R17 ;  /* 0x00000010ff5f4819 */ /* 0x000fe20000011611 */
[----:B------:R-:W-:Y:S02]  /*4fe0*/  USHF.L.U32 UR42, UR42, 0x7, URZ ;  /* 0x000000072a2a7899 */ /* 0x000fe400080006ff */
[----:B------:R-:W-:Y:S02]  /*4ff0*/  @!P1 IMAD.IADD R0, R2, 0x1, -R3 ;  /* 0x0000000102009824 */ /* 0x000fe400078e0a03 */
[----:B------:R-:W-:Y:S01]  /*5000*/  @!P1 IMAD.IADD R2, R3, 0x1, -R2 ;  /* 0x0000000103029824 */ /* 0x000fe200078e0a02 */
[----:B------:R-:W-:Y:S01]  /*5010*/  USHF.L.U32 UR41, UR41, 0x6, URZ ;  /* 0x0000000629297899 */ /* 0x000fe200080006ff */
[----:B------:R-:W-:Y:S02]  /*5020*/  @!P1 IMAD R44, R0, R7, R44 ;  /* 0x00000007002c9224 */ /* 0x000fe400078e022c */
[----:B------:R-:W-:Y:S01]  /*5030*/  @!P1 IMAD R43, R2, R8, R43 ;  /* 0x00000008022b9224 */ /* 0x000fe200078e022b */
[----:B------:R-:W-:Y:S08]  /*5040*/  BRA.U !UP0, `(.L_x_82) ;  /* 0x00000001087c7547 */ /* 0x000ff0000b800000 */
[----:B------:R-:W1:Y:S01]  /*5050*/  LDCU.64 UR8, c[0x4][0x80] ;  /* 0x01001000ff0877ac */ /* 0x000e620008000a00 */
[----:B------:R-:W-:Y:S01]  /*5060*/  MOV R2, 0x0 ;  /* 0x0000000000027802 */ /* 0x000fe20000000f00 */
[----:B------:R-:W-:Y:S02]  /*5070*/  HFMA2 R12, -RZ, RZ, 0, 5.9604644775390625e-08 ;  /* 0x00000001ff0c7431 */ /* 0x000fe400000001ff */
[----:B------:R-:W-:Y:S01]  /*5080*/  IMAD.MOV.U32 R8, RZ, RZ, 0x70 ;  /* 0x00000070ff087424 */ /* 0x000fe200078e00ff */
[----:B------:R2:W3:Y:S01]  /*5090*/  LDC.64 R14, c[0x4][R2] ;  /* 0x01000000020e7b82 */ /* 0x0004e20000000a00 */
[----:B------:R-:W4:Y:S01]  /*50a0*/  LDCU.64 UR6, c[0x4][0x88] ;  /* 0x01001100ff0677ac */ /* 0x000f220008000a00 */
[----:B------:R-:W-:Y:S01]  /*50b0*/  IMAD.MOV.U32 R13, RZ, RZ, RZ ;  /* 0x000000ffff0d7224 */ /* 0x000fe200078e00ff */
[----:B------:R-:W2:Y:S01]  /*50c0*/  LDCU.64 UR4, c[0x4][0x8] ;  /* 0x01000100ff0477ac */ /* 0x000ea20008000a00 */
[----:B-1----:R-:W-:Y:S01]  /*50d0*/  MOV R5, UR9 ;  /* 0x0000000900057c02 */ /* 0x002fe20008000f00 */
[----:B------:R-:W-:Y:S01]  /*50e0*/  IMAD.U32 R4, RZ, RZ, UR8 ;  /* 0x00000008ff047e24 */ /* 0x000fe2000f8e00ff */
[----:B----4-:R-:W-:Y:S01]  /*50f0*/  MOV R7, UR7 ;  /* 0x0000000700077c02 */ /* 0x010fe20008000f00 */
[----:B------:R-:W-:Y:S01]  /*5100*/  IMAD.U32 R6, RZ, RZ, UR6 ;  /* 0x00000006ff067e24 */ /* 0x000fe2000f8e00ff */
[----:B--2---:R-:W-:Y:S01]  /*5110*/  MOV R11, UR5 ;  /* 0x00000005000b7c02 */ /* 0x004fe20008000f00 */
[----:B------:R-:W-:Y:S02]  /*5120*/  IMAD.U32 R10, RZ, RZ, UR4 ;  /* 0x00000004ff0a7e24 */ /* 0x000fe4000f8e00ff */
[----:B------:R-:W-:Y:S07]  /*5130*/  LEPC R20, `(.L_x_83) ;  /* 0x000000001014794e */ /* 0x000fee0000000000 */
[----:B---3-5:R-:W-:Y:S05]  /*5140*/  CALL.ABS.NOINC R14 ;  /* 0x000000000e007343 */ /* 0x028fea0003c00000 */
.L_x_83:
[----:B------:R-:W1:Y:S01]  /*5150*/  LDCU.64 UR8, c[0x4][0x80] ;  /* 0x01001000ff0877ac */ /* 0x000e620008000a00 */
[----:B------:R-:W2:Y:S01]  /*5160*/  LDC.64 R2, c[0x4][R2] ;  /* 0x0100000002027b82 */ /* 0x000ea20000000a00 */
[----:B------:R-:W-:Y:S02]  /*5170*/  HFMA2 R12, -RZ, RZ, 0, 5.9604644775390625e-08 ;  /* 0x00000001ff0c7431 */ /* 0x000fe400000001ff */
[----:B------:R-:W-:Y:S02]  /*5180*/  IMAD.MOV.U32 R8, RZ, RZ, 0x70 ;  /* 0x00000070ff087424 */ /* 0x000fe400078e00ff */
[----:B------:R-:W-:Y:S01]  /*5190*/  IMAD.MOV.U32 R13, RZ, RZ, RZ ;  /* 0x000000ffff0d7224 */ /* 0x000fe200078e00ff */
[----:B------:R-:W3:Y:S01]  /*51a0*/  LDCU.64 UR6, c[0x4][0x88] ;  /* 0x01001100ff0677ac */ /* 0x000ee20008000a00 */
[----:B------:R-:W4:Y:S01]  /*51b0*/  LDCU.64 UR4, c[0x4][0x8] ;  /* 0x01000100ff0477ac */ /* 0x000f220008000a00 */
[----:B-1----:R-:W-:Y:S02]  /*51c0*/  MOV R4, UR8 ;  /* 0x0000000800047c02 */ /* 0x002fe40008000f00 */
[----:B------:R-:W-:Y:S02]  /*51d0*/  MOV R5, UR9 ;  /* 0x0000000900057c02 */ /* 0x000fe40008000f00 */
[----:B---3--:R-:W-:Y:S01]  /*51e0*/  MOV R7, UR7 ;  /* 0x0000000700077c02 */ /* 0x008fe20008000f00 */
[----:B------:R-:W-:Y:S01]  /*51f0*/  IMAD.U32 R6, RZ, RZ, UR6 ;  /* 0x00000006ff067e24 */ /* 0x000fe2000f8e00ff */
[----:B----4-:R-:W-:Y:S01]  /*5200*/  MOV R11, UR5 ;  /* 0x00000005000b7c02 */ /* 0x010fe20008000f00 */
[----:B------:R-:W-:Y:S02]  /*5210*/  IMAD.U32 R10, RZ, RZ, UR4 ;  /* 0x00000004ff0a7e24 */ /* 0x000fe4000f8e00ff */
[----:B------:R-:W-:Y:S07]  /*5220*/  LEPC R20, `(.L_x_82) ;  /* 0x000000001014794e */ /* 0x000fee0000000000 */
[----:B--2---:R-:W-:Y:S05]  /*5230*/  CALL.ABS.NOINC R2 ;  /* 0x0000000002007343 */ /* 0x004fea0003c00000 */
.L_x_82:
[----:B------:R-:W-:Y:S01]  /*5240*/  ISETP.NE.U32.AND P4, PT, R82, RZ, PT ;  /* 0x000000ff5200720c */ /* 0x000fe20003f85070 */
[----:B------:R-:W-:Y:S01]  /*5250*/  UISETP.NE.AND UP2, UPT, UR53, URZ, UPT ;  /* 0x000000ff3500728c */ /* 0x000fe2000bf45270 */
[----:B------:R-:W-:Y:S01]  /*5260*/  ISETP.NE.U32.AND P2, PT, RZ, UR38, PT ;  /* 0x00000026ff007c0c */ /* 0x000fe2000bf45070 */
[----:B------:R-:W-:Y:S01]  /*5270*/  UISETP.NE.U32.AND UP1, UPT, UR44, URZ, UPT ;  /* 0x000000ff2c00728c */ /* 0x000fe2000bf25070 */
[----:B------:R-:W-:Y:S01]  /*5280*/  ISETP.NE.AND.EX P4, PT, R83, RZ, PT, P4 ;  /* 0x000000ff5300720c */ /* 0x000fe20003f85340 */
[----:B------:R-:W-:Y:S01]  /*5290*/  UPLOP3.LUT UP0, UPT, UPT, UPT, UPT, 0x40, 0x4 ;  /* 0x000000000004789c */ /* 0x000fe20003f0e870 */
[----:B------:R-:W-:Y:S01]  /*52a0*/  ISETP.NE.AND.EX P2, PT, RZ, UR39, PT, P2 ;  /* 0x00000027ff007c0c */ /* 0x000fe2000bf45320 */
[----:B------:R-:W-:Y:S01]  /*52b0*/  UISETP.NE.AND.EX UP1, UPT, UR45, URZ, UPT, UP1 ;  /* 0x000000ff2d00728c */ /* 0x000fe2000bf25310 */
[----:B------:R-:W-:Y:S04]  /*52c0*/  PLOP3.LUT P1, PT, PT, PT, UP2, 0x80, 0x8 ;  /* 0x000000000008781c */ /* 0x000fe80003f2f028 */
[----:B------:R-:W-:Y:S06]  /*52d0*/  @UP2 UPLOP3.LUT UP0, UPT, UPT, UPT, UP1, 0x80, 0x8 ;  /* 0x000000000008289c */ /* 0x000fec0003f0f010 */
[----:B------:R-:W-:Y:S01]  /*52e0*/  PLOP3.LUT P0, PT, PT, PT, UP0, 0x80, 0x8 ;  /* 0x000000000008781c */ /* 0x000fe20003f0f008 */
[----:B------:R-:W-:Y:S01]  /*52f0*/  @!UPT UIADD3 URZ, UPT, UPT, URZ, URZ, URZ ;  /* 0x000000fffffff290 */ /* 0x000fe2000fffe0ff */
[----:B------:R-:W-:Y:S11]  /*5300*/  BRA.U !UP1, `(.L_x_84) ;  /* 0x0000000109387547 */ /* 0x000ff6000b800000 */
[----:B------:R-:W-:Y:S01]  /*5310*/  UISETP.NE.U32.AND UP0, UPT, UR38, URZ, UPT ;  /* 0x000000ff2600728c */ /* 0x000fe2000bf05070 */
[----:B------:R-:W-:Y:S02]  /*5320*/  HFMA2 R0, -RZ, RZ, 0, 5.9604644775390625e-08 ;  /* 0x00000001ff007431 */ /* 0x000fe400000001ff */
[----:B------:R-:W-:Y:S01]  /*5330*/  IMAD.MOV.U32 R88, RZ, RZ, 0x1 ;  /* 0x00000001ff587424 */ /* 0x000fe200078e00ff */
[----:B------:R-:W-:Y:S06]  /*5340*/  UISETP.NE.AND.EX UP0, UPT, UR39, URZ, UPT, UP0 ;  /* 0x000000ff2700728c */ /* 0x000fec000bf05300 */
[----:B------:R-:W-:Y:S05]  /*5350*/  PLOP3.LUT P3, PT, PT, PT, UP0, 0x80, 0x8 ;  /* 0x000000000008781c */ /* 0x000fea0003f6f008 */
[----:B------:R-:W1:Y:S01]  /*5360*/  @UP0 LDCU.64 UR6, c[0x0][0x888] ;  /* 0x00011100ff0607ac */ /* 0x000e620008000a00 */
[----:B------:R-:W-:Y:S07]  /*5370*/  @UP0 UIMAD UR4, UR36, UR44, URZ ;  /* 0x0000002c240402a4 */ /* 0x000fee000f8e02ff */
[----:B------:R-:W-:Y:S01]  /*5380*/  @!P3 PRMT R88, R0, 0x7610, R88 ;  /* 0x000076100058b816 */ /* 0x000fe20000000058 */
[----:B-1----:R-:W-:Y:S03]  /*5390*/  @UP0 UIMAD.WIDE UR6, UR4, 0x4, UR6 ;  /* 0x00000004040608a5 */ /* 0x002fe6000f8e0206 */
[----:B------:R-:W1:Y:S03]  /*53a0*/  @!UP0 LDCU UR4, c[0x0][0x880] ;  /* 0x00011000ff0487ac */ /* 0x000e660008000800 */
[----:B------:R-:W-:Y:S01]  /*53b0*/  IMAD.U32 R2, RZ, RZ, UR6 ;  /* 0x00000006ff027e24 */ /* 0x000fe2000f8e00ff */
[----:B------:R-:W-:Y:S05]  /*53c0*/  MOV R3, UR7 ;  /* 0x0000000700037c02 */ /* 0x000fea0008000f00 */
[----:B-----5:R2:W5:Y:S02]  /*53d0*/  @P3 LDG.E R49, desc[UR46][R2.64] ;  /* 0x0000002e02313981 */ /* 0x020564000c1e1900 */
[----:B-12---:R-:W-:Y:S02]  /*53e0*/  @!P3 IMAD.U32 R49, RZ, RZ, UR4 ;  /* 0x00000004ff31be24 */ /* 0x006fe4000f8e00ff */
.L_x_84:
[----:B------:R-:W-:Y:S05]  /*53f0*/  @!P4 BRA `(.L_x_85) ;  /* 0x000000000020c947 */ /* 0x000fea0003800000 */
[----:B------:R-:W-:Y:S04]  /*5400*/  ISETP.NE.U32.AND P3, PT, R80, RZ, PT ;  /* 0x000000ff5000720c */ /* 0x000fe80003f65070 */
[----:B------:R-:W-:Y:S11]  /*5410*/  ISETP.NE.AND.EX P3, PT, R81, RZ, PT, P3 ;  /* 0x000000ff5100720c */ /* 0x000ff60003f65330 */
[----:B------:R-:W-:Y:S02]  /*5420*/  @!UPT UIADD3 URZ, UPT, UPT, URZ, URZ, URZ ;  /* 0x000000fffffff290 */ /* 0x000fe4000fffe0ff */
[----:B------:R-:W1:Y:S01]  /*5430*/  @P3 LDC.64 R2, c[0x0][0x8a8] ;  /* 0x00022a00ff023b82 */ /* 0x000e620000000a00 */
[----:B------:R-:W-:Y:S04]  /*5440*/  @P3 IMAD R0, R82, UR36, RZ ;  /* 0x0000002452003c24 */ /* 0x000fe8000f8e02ff */
[----:B-1----:R-:W-:Y:S05]  /*5450*/  @P3 IMAD.WIDE R2, R0, 0x4, R2 ;  /* 0x0000000400023825 */ /* 0x002fea00078e0202 */
[----:B-----5:R1:W5:Y:S02]  /*5460*/  @P3 LDG.E R47, desc[UR46][R2.64] ;  /* 0x0000002e022f3981 */ /* 0x020364000c1e1900 */
[----:B-1----:R-:W2:Y:S02]  /*5470*/  @!P3 LDC R47, c[0x0][0x8a0] ;  /* 0x00022800ff2fbb82 */ /* 0x002ea40000000800 */
.L_x_85:
[----:B-----5:R-:W-:Y:S01]  /*5480*/  FSETP.NEU.AND P3, PT, R49, RZ, PT ;  /* 0x000000ff3100720b */ /* 0x020fe20003f6d000 */
[----:B------:R-:W-:Y:S01]  /*5490*/  ULOP3.LUT UR4, UR51, 0x1, URZ, 0x3c, !UPT ;  /* 0x0000000133047892 */ /* 0x000fe2000f8e3cff */
[----:B------:R-:W-:Y:S01]  /*54a0*/  SEL R4, RZ, 0xffffffff, P2 ;  /* 0xffffffffff047807 */ /* 0x000fe20001000000 */
[----:B------:R-:W-:Y:S01]  /*54b0*/  IMAD.U32 R72, RZ, RZ, UR56 ;  /* 0x00000038ff487e24 */ /* 0x000fe2000f8e00ff */
[----:B------:R-:W-:Y:S01]  /*54c0*/  @P1 LOP3.LUT P2, RZ, R88, 0xff, RZ, 0xc0, !PT ;  /* 0x000000ff58ff1812 */ /* 0x000fe2000784c0ff */
[----:B------:R-:W-:Y:S01]  /*54d0*/  IMAD.SHL.U32 R106, R94, 0x10, RZ ;  /* 0x000000105e6a7824 */ /* 0x000fe200078e00ff */
[----:B------:R-:W-:Y:S01]  /*54e0*/  @P1 SEL R0, RZ, 0xffffffff, P3 ;  /* 0xffffffffff001807 */ /* 0x000fe20001800000 */
[----:B------:R-:W-:Y:S01]  /*54f0*/  IMAD.U32 R107, RZ, RZ, UR4 ;  /* 0x00000004ff6b7e24 */ /* 0x000fe2000f8e00ff */
[----:B------:R-:W-:Y:S01]  /*5500*/  LEA R73, R45, UR48, 0x3 ;  /* 0x000000302d497c11 */ /* 0x000fe2000f8e18ff */
[----:B------:R-:W-:Y:S01]  /*5510*/  IMAD.SHL.U32 R72, R72, 0x2000, RZ ;  /* 0x0000200048487824 */ /* 0x000fe200078e00ff */
[----:B------:R-:W-:Y:S01]  /*5520*/  @P0 SEL R0, R4, R0, !P2 ;  /* 0x0000000004000207 */ /* 0x000fe20005000000 */
[----:B------:R-:W-:Y:S01]  /*5530*/  IMAD.SHL.U32 R105, R93, 0x10, RZ ;  /* 0x000000105d697824 */ /* 0x000fe200078e00ff */
[----:B------:R-:W-:Y:S01]  /*5540*/  PLOP3.LUT P2, PT, PT, PT, UP1, 0x80, 0x8 ;  /* 0x000000000008781c */ /* 0x000fe20003f4f018 */
[----:B------:R-:W-:Y:S01]  /*5550*/  IMAD.IADD R67, R99, 0x1, R72 ;  /* 0x0000000163437824 */ /* 0x000fe200078e0248 */
[----:B------:R-:W-:Y:S01]  /*5560*/  @P1 LOP3.LUT R0, R0, 0x1, RZ, 0xc0, !PT ;  /* 0x0000000100001812 */ /* 0x000fe200078ec0ff */
[----:B------:R-:W-:Y:S01]  /*5570*/  BSSY B1, `(.L_x_86) ;  /* 0x0000039000017945 */ /* 0x000fe20003800000 */
[----:B------:R-:W-:Y:S01]  /*5580*/  LOP3.LUT P4, R102, R88, 0xff, RZ, 0xc0, !PT ;  /* 0x000000ff58667812 */ /* 0x000fe2000788c0ff */
[----:B------:R-:W-:Y:S01]  /*5590*/  IMAD.IADD R66, R67, 0x1, R106 ;  /* 0x0000000143427824 */ /* 0x000fe200078e026a */
[----:B------:R-:W-:Y:S01]  /*55a0*/  ISETP.NE.U32.OR P5, PT, R0, 0x1, !P1 ;  /* 0x000000010000780c */ /* 0x000fe20004fa5470 */
[----:B------:R-:W-:Y:S01]  /*55b0*/  IMAD.U32 R0, RZ, RZ, UR56 ;  /* 0x00000038ff007e24 */ /* 0x000fe2000f8e00ff */
[----:B------:R-:W-:Y:S01]  /*55c0*/  SEL R3, RZ, 0xffffffff, P3 ;  /* 0xffffffffff037807 */ /* 0x000fe20001800000 */
[----:B------:R-:W-:Y:S01]  /*55d0*/  IMAD.MOV.U32 R75, RZ, RZ, 0x1 ;  /* 0x00000001ff4b7424 */ /* 0x000fe200078e00ff */
[----:B------:R-:W-:Y:S01]  /*55e0*/  P2R R104, PR, RZ, 0x20 ;  /* 0x00000020ff687803 */ /* 0x000fe20000000000 */
[----:B------:R-:W-:Y:S01]  /*55f0*/  IMAD R48, R45, 0x40, R46 ;  /* 0x000000402d307824 */ /* 0x000fe200078e022e */
[----:B------:R-:W-:Y:S01]  /*5600*/  LEA R0, R0, UR48, 0x3 ;  /* 0x0000003000007c11 */ /* 0x000fe2000f8e18ff */
[----:B------:R-:W-:Y:S01]  /*5610*/  IMAD.U32 R74, RZ, RZ, UR56 ;  /* 0x00000038ff4a7e24 */ /* 0x000fe2000f8e00ff */
[----:B------:R-:W-:Y:S02]  /*5620*/  @P2 SEL R3, R4, R3, !P4 ;  /* 0x0000000304032207 */ /* 0x000fe40006000000 */
[----:B------:R-:W-:Y:S02]  /*5630*/  CS2R R78, SRZ ;  /* 0x00000000004e7805 */ /* 0x000fe4000001ff00 */
[----:B------:R-:W-:Y:S02]  /*5640*/  CS2R R76, SRZ ;  /* 0x00000000004c7805 */ /* 0x000fe4000001ff00 */
[----:B------:R-:W-:Y:S02]  /*5650*/  CS2R R70, SRZ ;  /* 0x0000000000467805 */ /* 0x000fe4000001ff00 */
[----:B------:R-:W-:Y:S02]  /*5660*/  LOP3.LUT R3, R3, 0x1, RZ, 0xc0, !PT ;  /* 0x0000000103037812 */ /* 0x000fe400078ec0ff */
[----:B------:R-:W-:Y:S02]  /*5670*/  CS2R R68, SRZ ;  /* 0x0000000000447805 */ /* 0x000fe4000001ff00 */
[----:B------:R-:W-:Y:S02]  /*5680*/  @P5 SHF.L.U32 R2, R107, 0x1f, RZ ;  /* 0x0000001f6b025819 */ /* 0x000fe400000006ff */
[----:B------:R-:W-:Y:S02]  /*5690*/  CS2R R62, SRZ ;  /* 0x00000000003e7805 */ /* 0x000fe4000001ff00 */
[----:B------:R-:W-:Y:S02]  /*56a0*/  ISETP.NE.U32.AND P2, PT, R3, 0x1, PT ;  /* 0x000000010300780c */ /* 0x000fe40003f45070 */
[----:B------:R-:W-:Y:S01]  /*56b0*/  CS2R R60, SRZ ;  /* 0x00000000003c7805 */ /* 0x000fe2000001ff00 */
[----:B------:R1:W3:Y:S01]  /*56c0*/  @P5 SYNCS.PHASECHK.TRANS64.TRYWAIT P1, [R0+URZ+0x40], R2 ;  /* 0x00004002000055a7 */ /* 0x0002e200080211ff */
[----:B------:R-:W-:Y:S02]  /*56d0*/  CS2R R58, SRZ ;  /* 0x00000000003a7805 */ /* 0x000fe4000001ff00 */
[----:B------:R-:W-:Y:S02]  /*56e0*/  P2R R108, PR, RZ, 0x4 ;  /* 0x00000004ff6c7803 */ /* 0x000fe40000000000 */
[----:B------:R-:W-:Y:S01]  /*56f0*/  CS2R R56, SRZ ;  /* 0x0000000000387805 */ /* 0x000fe2000001ff00 */
[----:B------:R-:W-:Y:S02]  /*5700*/  IMAD.IADD R65, R67, 0x1, R105 ;  /* 0x0000000143417824 */ /* 0x000fe400078e0269 */
[----:B------:R-:W-:Y:S01]  /*5710*/  IMAD.IADD R64, R98, 0x1, R66 ;  /* 0x0000000162407824 */ /* 0x000fe200078e0242 */
[----:B-1----:R-:W-:Y:S04]  /*5720*/  SHF.L.U32 R2, R97, 0x1f, RZ ;  /* 0x0000001f61027819 */ /* 0x002fe800000006ff */
[----:B------:R1:W4:Y:S01]  /*5730*/  SYNCS.PHASECHK.TRANS64.TRYWAIT P0, [R73+URZ+0xa0], R2 ;  /* 0x0000a002490075a7 */ /* 0x00032200080011ff */
[----:B---3--:R-:W-:Y:S01]  /*5740*/  @P5 SEL R75, RZ, 0x1, !P1 ;  /* 0x00000001ff4b5807 */ /* 0x008fe20004800000 */
[----:B-1----:R-:W-:Y:S06]  /*5750*/  @!P5 BRA `(.L_x_87) ;  /* 0x000000000068d947 */ /* 0x002fec0003800000 */
[----:B------:R-:W-:Y:S01]  /*5760*/  ISETP.NE.AND P1, PT, R75, RZ, PT ;  /* 0x000000ff4b00720c */ /* 0x000fe20003f25270 */
[----:B------:R-:W-:Y:S01]  /*5770*/  BSSY B0, `(.L_x_88) ;  /* 0x000000d000007945 */ /* 0x000fe20003800000 */
[----:B------:R-:W-:Y:S02]  /*5780*/  CS2R R58, SRZ ;  /* 0x00000000003a7805 */ /* 0x000fe4000001ff00 */
[----:B------:R-:W-:Y:S02]  /*5790*/  CS2R R56, SRZ ;  /* 0x0000000000387805 */ /* 0x000fe4000001ff00 */
[----:B------:R-:W-:Y:S02]  /*57a0*/  CS2R R62, SRZ ;  /* 0x00000000003e7805 */ /* 0x000fe4000001ff00 */
[----:B------:R-:W-:Y:S02]  /*57b0*/  CS2R R60, SRZ ;  /* 0x00000000003c7805 */ /* 0x000fe4000001ff00 */
[----:B------:R-:W-:Y:S02]  /*57c0*/  CS2R R70, SRZ ;  /* 0x0000000000467805 */ /* 0x000fe4000001ff00 */
[----:B------:R-:W-:Y:S02]  /*57d0*/  CS2R R68, SRZ ;  /* 0x0000000000447805 */ /* 0x000fe4000001ff00 */
[----:B------:R-:W-:Y:S02]  /*57e0*/  CS2R R78, SRZ ;  /* 0x00000000004e7805 */ /* 0x000fe4000001ff00 */
[----:B------:R-:W-:Y:S01]  /*57f0*/  CS2R R76, SRZ ;  /* 0x00000000004c7805 */ /* 0x000fe2000001ff00 */
[----:B------:R-:W-:Y:S06]  /*5800*/  @P1 BRA `(.L_x_89) ;  /* 0x00000000000c1947 */ /* 0x000fec0003800000 */
[----:B------:R-:W-:Y:S04]  /*5810*/  SHF.L.U32 R3, R107, 0x1f, RZ ;  /* 0x0000001f6b037819 */ /* 0x000fe800000006ff */
[----:B------:R-:W1:Y:S02]  /*5820*/  SYNCS.PHASECHK.TRANS64.TRYWAIT P1, [R0+URZ+0x40], R3 ;  /* 0x00004003000075a7 */ /* 0x000e6400080211ff */
[----:B-1----:R-:W-:Y:S05]  /*5830*/  @!P1 BRA `(.L_x_90) ;  /* 0x0000002400489947 */ /* 0x002fea0003800000 */
.L_x_89:
[----:B------:R-:W-:Y:S05]  /*5840*/  BSYNC B0 ;  /* 0x0000000000007941 */ /* 0x000fea0003800000 */
.L_x_88:
[----:B------:R-:W-:Y:S01]  /*5850*/  ISETP.NE.AND P1, PT, R108, RZ, PT ;  /* 0x000000ff6c00720c */ /* 0x000fe20003f25270 */
[----:B------:R-:W-:Y:S04]  /*5860*/  UIADD3 UR5, UPT, UPT, UR56, 0x1, URZ ;  /* 0x0000000138057890 */ /* 0x000fe8000fffe0ff */
[----:B------:R-:W-:Y:S04]  /*5870*/  UISETP.NE.AND UP0, UPT, UR5, 0x3, UPT ;  /* 0x000000030500788c */ /* 0x000fe8000bf05270 */
[----:B------:R-:W-:Y:S02]  /*5880*/  USEL UR4, URZ, 0x1, UP0 ;  /* 0x00000001ff047887 */ /* 0x000fe40008000000 */
[----:B------:R-:W-:Y:S02]  /*5890*/  USEL UR5, UR5, URZ, UP0 ;  /* 0x000000ff05057287 */ /* 0x000fe40008000000 */
[----:B------:R3:W1:Y:S02]  /*58a0*/  @P1 LDS.128 R56, [R67] ;  /* 0x0000000043381984 */ /* 0x0006640000000c00 */
[----:B------:R-:W-:Y:S02]  /*58b0*/  LOP3.LUT R107, R107, UR4, RZ, 0x3c, !PT ;  /* 0x000000046b6b7c12 */ /* 0x000fe4000f8e3cff */
[----:B------:R3:W1:Y:S01]  /*58c0*/  @P1 LDS.128 R60, [R66+0x10] ;  /* 0x00001000423c1984 */ /* 0x0006620000000c00 */
[----:B------:R-:W-:Y:S03]  /*58d0*/  IMAD.U32 R74, RZ, RZ, UR5 ;  /* 0x00000005ff4a7e24 */ /* 0x000fe6000f8e00ff */
[----:B------:R3:W1:Y:S04]  /*58e0*/  @P1 LDS.128 R68, [R65+0x20] ;  /* 0x0000200041441984 */ /* 0x0006680000000c00 */
[----:B------:R3:W1:Y:S02]  /*58f0*/  @P1 LDS.128 R76, [R64+0x10] ;  /* 0x00001000404c1984 */ /* 0x0006640000000c00 */
.L_x_87:
[----:B------:R-:W-:Y:S05]  /*5900*/  BSYNC B1 ;  /* 0x0000000000017941 */ /* 0x000fea0003800000 */
.L_x_86:
[----:B-1----:R-:W-:Y:S04]  /*5910*/  SHF.R.U32.HI R0, RZ, 0x15, R48 ;  /* 0x00000015ff007819 */ /* 0x002fe80000011630 */
[----:B------:R-:W-:Y:S01]  /*5920*/  LOP3.LUT P1, RZ, R0, 0x3, R92, 0x48, !PT ;  /* 0x0000000300ff7812 */ /* 0x000fe2000782485c */
[----:B------:R-:W-:Y:S01]  /*5930*/  @!UPT UIADD3 URZ, UPT, UPT, URZ, URZ, URZ ;  /* 0x000000fffffff290 */ /* 0x000fe2000fffe0ff */
[----:B----4-:R-:W-:Y:S11]  /*5940*/  @P0 BRA `(.L_x_91) ;  /* 0x0000000000080947 */ /* 0x010ff60003800000 */
[----:B------:R-:W1:Y:S02]  /*5950*/  SYNCS.PHASECHK.TRANS64.TRYWAIT P0, [R73+URZ+0xa0], R2 ;  /* 0x0000a002490075a7 */ /* 0x000e6400080011ff */
[----:B-1----:R-:W-:Y:S05]  /*5960*/  @!P0 BRA `(.L_x_92) ;  /* 0x0000002400108947 */ /* 0x002fea0003800000 */
.L_x_91:
[----:B------:R-:W-:Y:S05]  /*5970*/  @!P1 BRA `(.L_x_93) ;  /* 0x0000000000409947 */ /* 0x000fea0003800000 */
[----:B------:R-:W4:Y:S01]  /*5980*/  LDCU.64 UR8, c[0x4][0x70] ;  /* 0x01000e00ff0877ac */ /* 0x000f220008000a00 */
[----:B------:R-:W-:Y:S01]  /*5990*/  MOV R3, 0x0 ;  /* 0x0000000000037802 */ /* 0x000fe20000000f00 */
[----:B------:R-:W-:Y:S02]  /*59a0*/  HFMA2 R12, -RZ, RZ, 0, 5.9604644775390625e-08 ;  /* 0x00000001ff0c7431 */ /* 0x000fe400000001ff */
[----:B------:R-:W-:Y:S02]  /*59b0*/  IMAD.MOV.U32 R8, RZ, RZ, 0x192 ;  /* 0x00000192ff087424 */ /* 0x000fe400078e00ff */
[----:B------:R-:W-:Y:S01]  /*59c0*/  IMAD.MOV.U32 R13, RZ, RZ, RZ ;  /* 0x000000ffff0d7224 */ /* 0x000fe200078e00ff */
[----:B------:R-:W5:Y:S01]  /*59d0*/  LDCU.64 UR6, c[0x4][0x78] ;  /* 0x01000f00ff0677ac */ /* 0x000f620008000a00 */
[----:B-1----:R-:W1:Y:S01]  /*59e0*/  LDC.64 R2, c[0x4][R3] ;  /* 0x0100000003027b82 */ /* 0x002e620000000a00 */
[----:B------:R-:W2:Y:S01]  /*59f0*/  LDCU.64 UR4, c[0x4][0x10] ;  /* 0x01000200ff0477ac */ /* 0x000ea20008000a00 */
[----:B----4-:R-:W-:Y:S01]  /*5a00*/  MOV R5, UR9 ;  /* 0x0000000900057c02 */ /* 0x010fe20008000f00 */
[----:B------:R-:W-:Y:S01]  /*5a10*/  IMAD.U32 R4, RZ, RZ, UR8 ;  /* 0x00000008ff047e24 */ /* 0x000fe2000f8e00ff */
[----:B-----5:R-:W-:Y:S01]  /*5a20*/  MOV R7, UR7 ;  /* 0x0000000700077c02 */ /* 0x020fe20008000f00 */
[----:B------:R-:W-:Y:S01]  /*5a30*/  IMAD.U32 R6, RZ, RZ, UR6 ;  /* 0x00000006ff067e24 */ /* 0x000fe2000f8e00ff */
[----:B--2---:R-:W-:Y:S01]  /*5a40*/  MOV R11, UR5 ;  /* 0x00000005000b7c02 */ /* 0x004fe20008000f00 */
[----:B------:R-:W-:Y:S02]  /*5a50*/  IMAD.U32 R10, RZ, RZ, UR4 ;  /* 0x00000004ff0a7e24 */ /* 0x000fe4000f8e00ff */
[----:B------:R-:W-:Y:S07]  /*5a60*/  LEPC R20, `(.L_x_93) ;  /* 0x000000001014794e */ /* 0x000fee0000000000 */
[----:B-1-3--:R-:W-:Y:S05]  /*5a70*/  CALL.ABS.NOINC R2 ;  /* 0x0000000002007343 */ /* 0x00afea0003c00000 */
.L_x_93:
[----:B------:R-:W-:Y:S01]  /*5a80*/  SHF.L.U32 R50, R56, 0x10, RZ ;  /* 0x0000001038327819 */ /* 0x000fe200000006ff */
[----:B------:R-:W-:Y:S05]  /*5a90*/  WARPSYNC.ALL ;  /* 0x0000000000007948 */ /* 0x000fea0003800000 */
[----:B------:R-:W-:Y:S01]  /*5aa0*/  R2UR UR4, R48 ;  /* 0x00000000300472ca */ /* 0x000fe200000e0000 */
[----:B------:R-:W-:Y:S01]  /*5ab0*/  BSSY.RECONVERGENT B0, `(.L_x_94) ;  /* 0x0000085000007945 */ /* 0x000fe20003800200 */
[----:B------:R-:W-:Y:S02]  /*5ac0*/  LOP3.LUT R51, R56, 0xffff0000, RZ, 0xc0, !PT ;  /* 0xffff000038337812 */ /* 0x000fe400078ec0ff */
[----:B------:R-:W-:Y:S02]  /*5ad0*/  SHF.L.U32 R52, R57, 0x10, RZ ;  /* 0x0000001039347819 */ /* 0x000fe400000006ff */
[----:B------:R-:W-:Y:S07]  /*5ae0*/  ISETP.NE.AND P0, PT, R100, RZ, PT ;  /* 0x000000ff6400720c */ /* 0x000fee0003f05270 */
[----:B------:R-:W2:Y:S02]  /*5af0*/  LDTM.x32 R4, tmem[UR4] ;  /* 0x00000004000479ee */ /* 0x000ea400082c0000 */
[C---:B--2---:R-:W-:Y:S01]  /*5b00*/  FMUL R0, R47.reuse, R4 ;  /* 0x000000042f007220 */ /* 0x044fe20000400000 */
[C---:B-1----:R-:W-:Y:S01]  /*5b10*/  FMUL R2, R47.reuse, R5 ;  /* 0x000000052f027220 */ /* 0x042fe20000400000 */
[C---:B------:R-:W-:Y:S01]  /*5b20*/  FMUL R4, R47.reuse, R8 ;  /* 0x000000082f047220 */ /* 0x040fe20000400000 */
[C---:B------:R-:W-:Y:S01]  /*5b30*/  FMUL R3, R47.reuse, R6 ;  /* 0x000000062f037220 */ /* 0x040fe20000400000 */
[C---:B------:R-:W-:Y:S01]  /*5b40*/  FMUL R5, R47.reuse, R9 ;  /* 0x000000092f057220 */ /* 0x040fe20000400000 */
[C---:B------:R-:W-:Y:S01]  /*5b50*/  FMUL R8, R47.reuse, R12 ;  /* 0x0000000c2f087220 */ /* 0x040fe20000400000 */
[C---:B------:R-:W-:Y:S01]  /*5b60*/  FMUL R6, R47.reuse, R10 ;  /* 0x0000000a2f067220 */ /* 0x040fe20000400000 */
[C---:B------:R-:W-:Y:S01]  /*5b70*/  FMUL R9, R47.reuse, R13 ;  /* 0x0000000d2f097220 */ /* 0x040fe20000400000 */
[----:B------:R-:W-:Y:S01]  /*5b80*/  FMUL R12, R47, R16 ;  /* 0x000000102f0c7220 */ /* 0x000fe20000400000 */
[----:B------:R-:W-:Y:S01]  /*5b90*/  FFMA R0, R49, R50, R0 ;  /* 0x0000003231007223 */ /* 0x000fe20000000000 */
[C---:B------:R-:W-:Y:S01]  /*5ba0*/  FMUL R10, R47.reuse, R14 ;  /* 0x0000000e2f0a7220 */ /* 0x040fe20000400000 */
[C---:B------:R-:W-:Y:S01]  /*5bb0*/  FMUL R13, R47.reuse, R17 ;  /* 0x000000112f0d7220 */ /* 0x040fe20000400000 */
[----:B------:R-:W-:Y:S01]  /*5bc0*/  FMUL R16, R47, R20 ;  /* 0x000000142f107220 */ /* 0x000fe20000400000 */
[----:B------:R-:W-:Y:S01]  /*5bd0*/  FFMA R2, R49, R51, R2 ;  /* 0x0000003331027223 */ /* 0x000fe20000000002 */
[C---:B------:R-:W-:Y:S01]  /*5be0*/  FMUL R14, R47.reuse, R18 ;  /* 0x000000122f0e7220 */ /* 0x040fe20000400000 */
[C---:B------:R-:W-:Y:S01]  /*5bf0*/  FMUL R17, R47.reuse, R21 ;  /* 0x000000152f117220 */ /* 0x040fe20000400000 */
[C---:B------:R-:W-:Y:S01]  /*5c00*/  FMUL R20, R47.reuse, R24 ;  /* 0x000000182f147220 */ /* 0x040fe20000400000 */
[C---:B------:R-:W-:Y:S01]  /*5c10*/  FMUL R18, R47.reuse, R22 ;  /* 0x000000162f127220 */ /* 0x040fe20000400000 */
[C---:B------:R-:W-:Y:S01]  /*5c20*/  FMUL R21, R47.reuse, R25 ;  /* 0x000000192f157220 */ /* 0x040fe20000400000 */
[C---:B------:R-:W-:Y:S01]  /*5c30*/  FMUL R24, R47.reuse, R28 ;  /* 0x0000001c2f187220 */ /* 0x040fe20000400000 */
[C---:B------:R-:W-:Y:S01]  /*5c40*/  FMUL R22, R47.reuse, R26 ;  /* 0x0000001a2f167220 */ /* 0x040fe20000400000 */
[C---:B------:R-:W-:Y:S01]  /*5c50*/  FMUL R25, R47.reuse, R29 ;  /* 0x0000001d2f197220 */ /* 0x040fe20000400000 */
[----:B------:R-:W-:Y:S01]  /*5c60*/  FMUL R28, R47, R32 ;  /* 0x000000202f1c7220 */ /* 0x000fe20000400000 */
[----:B------:R-:W-:Y:S01]  /*5c70*/  LOP3.LUT R32, R57, 0xffff0000, RZ, 0xc0, !PT ;  /* 0xffff000039207812 */ /* 0x000fe200078ec0ff */
[C---:B------:R-:W-:Y:S01]  /*5c80*/  FMUL R26, R47.reuse, R30 ;  /* 0x0000001e2f1a7220 */ /* 0x040fe20000400000 */
[----:B------:R-:W-:Y:S01]  /*5c90*/  FMUL R29, R47, R33 ;  /* 0x000000212f1d7220 */ /* 0x000fe20000400000 */
[----:B------:R-:W-:Y:S01]  /*5ca0*/  SHF.L.U32 R33, R58, 0x10, RZ ;  /* 0x000000103a217819 */ /* 0x000fe200000006ff */
[----:B------:R-:W-:Y:S01]  /*5cb0*/  FFMA R3, R49, R52, R3 ;  /* 0x0000003431037223 */ /* 0x000fe20000000003 */
[----:B------:R-:W-:Y:S01]  /*5cc0*/  F2FP.BF16.F32.PACK_AB R52, R2, R0 ;  /* 0x000000000234723e */ /* 0x000fe200000010ff */
[----:B------:R-:W-:Y:S01]  /*5cd0*/  FMUL R7, R47, R7 ;  /* 0x000000072f077220 */ /* 0x000fe20000400000 */
[----:B------:R-:W-:Y:S01]  /*5ce0*/  SHF.L.U32 R0, R59, 0x10, RZ ;  /* 0x000000103b007819 */ /* 0x000fe200000006ff */
[----:B------:R-:W-:Y:S01]  /*5cf0*/  FMUL R30, R47, R34 ;  /* 0x000000222f1e7220 */ /* 0x000fe20000400000 */
[----:B------:R-:W-:Y:S01]  /*5d00*/  LOP3.LUT R34, R58, 0xffff0000, RZ, 0xc0, !PT ;  /* 0xffff00003a227812 */ /* 0x000fe200078ec0ff */
[----:B------:R-:W-:Y:S01]  /*5d10*/  FFMA R7, R49, R32, R7 ;  /* 0x0000002031077223 */ /* 0x000fe20000000007 */
[----:B------:R-:W-:Y:S01]  /*5d20*/  LOP3.LUT R2, R59, 0xffff0000, RZ, 0xc0, !PT ;  /* 0xffff00003b027812 */ /* 0x000fe200078ec0ff */
[----:B------:R-:W-:Y:S01]  /*5d30*/  FFMA R4, R49, R33, R4 ;  /* 0x0000002131047223 */ /* 0x000fe20000000004 */
[----:B------:R-:W-:Y:S01]  /*5d40*/  FMUL R11, R47, R11 ;  /* 0x0000000b2f0b7220 */ /* 0x000fe20000400000 */
[----:B------:R-:W-:Y:S01]  /*5d50*/  FFMA R5, R49, R34, R5 ;  /* 0x0000002231057223 */ /* 0x000fe20000000005 */
[----:B------:R-:W-:Y:S01]  /*5d60*/  F2FP.BF16.F32.PACK_AB R53, R7, R3 ;  /* 0x000000030735723e */ /* 0x000fe200000010ff */
[C---:B------:R-:W-:Y:S01]  /*5d70*/  FFMA R6, R49.reuse, R0, R6 ;  /* 0x0000000031067223 */ /* 0x040fe20000000006 */
[C---:B------:R-:W-:Y:S01]  /*5d80*/  SHF.L.U32 R0, R60.reuse, 0x10, RZ ;  /* 0x000000103c007819 */ /* 0x040fe200000006ff */
[----:B------:R-:W-:Y:S01]  /*5d90*/  FFMA R11, R49, R2, R11 ;  /* 0x00000002310b7223 */ /* 0x000fe2000000000b */
[----:B------:R-:W-:Y:S01]  /*5da0*/  LOP3.LUT R2, R60, 0xffff0000, RZ, 0xc0, !PT ;  /* 0xffff00003c027812 */ /* 0x000fe200078ec0ff */
[----:B------:R-:W-:Y:S01]  /*5db0*/  FMUL R15, R47, R15 ;  /* 0x0000000f2f0f7220 */ /* 0x000fe20000400000 */
[----:B------:R-:W-:Y:S01]  /*5dc0*/  SHF.L.U32 R3, R61, 0x10, RZ ;  /* 0x000000103d037819 */ /* 0x000fe200000006ff */
[----:B------:R-:W-:Y:S01]  /*5dd0*/  FFMA R8, R49, R0, R8 ;  /* 0x0000000031087223 */ /* 0x000fe20000000008 */
[----:B------:R-:W-:Y:S01]  /*5de0*/  LOP3.LUT R0, R61, 0xffff0000, RZ, 0xc0, !PT ;  /* 0xffff00003d007812 */ /* 0x000fe200078ec0ff */
[C---:B------:R-:W-:Y:S01]  /*5df0*/  FFMA R9, R49.reuse, R2, R9 ;  /* 0x0000000231097223 */ /* 0x040fe20000000009 */
[C---:B------:R-:W-:Y:S01]  /*5e00*/  SHF.L.U32 R2, R62.reuse, 0x10, RZ ;  /* 0x000000103e027819 */ /* 0x040fe200000006ff */
[----:B------:R-:W-:Y:S01]  /*5e10*/  FFMA R10, R49, R3, R10 ;  /* 0x00000003310a7223 */ /* 0x000fe2000000000a */
[----:B------:R-:W-:Y:S01]  /*5e20*/  SHF.L.U32 R3, R63, 0x10, RZ ;  /* 0x000000103f037819 */ /* 0x000fe200000006ff */
[C---:B------:R-:W-:Y:S01]  /*5e30*/  FFMA R15, R49.reuse, R0, R15 ;  /* 0x00000000310f7223 */ /* 0x040fe2000000000f */
[----:B------:R-:W-:Y:S01]  /*5e40*/  LOP3.LUT R0, R62, 0xffff0000, RZ, 0xc0, !PT ;  /* 0xffff00003e007812 */ /* 0x000fe200078ec0ff */
[----:B------:R-:W-:Y:S01]  /*5e50*/  FFMA R12, R49, R2, R12 ;  /* 0x00000002310c7223 */ /* 0x000fe2000000000c */
[C---:B------:R-:W-:Y:S01]  /*5e60*/  SHF.L.U32 R2, R68.reuse, 0x10, RZ ;  /* 0x0000001044027819 */ /* 0x040fe200000006ff */
[----:B------:R-:W-:Y:S01]  /*5e70*/  FMUL R19, R47, R19 ;  /* 0x000000132f137220 */ /* 0x000fe20000400000 */
[----:B------:R-:W-:Y:S01]  /*5e80*/  F2FP.BF16.F32.PACK_AB R54, R5, R4 ;  /* 0x000000040536723e */ /* 0x000fe200000010ff */
[----:B------:R-:W-:Y:S01]  /*5e90*/  FFMA R13, R49, R0, R13 ;  /* 0x00000000310d7223 */ /* 0x000fe2000000000d */
[----:B------:R-:W-:Y:S01]  /*5ea0*/  LOP3.LUT R0, R63, 0xffff0000, RZ, 0xc0, !PT ;  /* 0xffff00003f007812 */ /* 0x000fe200078ec0ff */
[----:B------:R-:W-:Y:S01]  /*5eb0*/  FFMA R14, R49, R3, R14 ;  /* 0x00000003310e7223 */ /* 0x000fe2000000000e */
[----:B------:R-:W-:Y:S01]  /*5ec0*/  LOP3.LUT R3, R68, 0xffff0000, RZ, 0xc0, !PT ;  /* 0xffff000044037812 */ /* 0x000fe200078ec0ff */
[----:B------:R-:W-:Y:S01]  /*5ed0*/  FMUL R23, R47, R23 ;  /* 0x000000172f177220 */ /* 0x000fe20000400000 */
[----:B------:R-:W-:Y:S01]  /*5ee0*/  F2FP.BF16.F32.PACK_AB R55, R11, R6 ;  /* 0x000000060b37723e */ /* 0x000fe200000010ff */
[----:B------:R-:W-:Y:S01]  /*5ef0*/  FFMA R19, R49, R0, R19 ;  /* 0x0000000031137223 */ /* 0x000fe20000000013 */
[----:B------:R-:W-:Y:S01]  /*5f00*/  SHF.L.U32 R0, R69, 0x10, RZ ;  /* 0x0000001045007819 */ /* 0x000fe200000006ff */
[----:B------:R-:W-:Y:S01]  /*5f10*/  FFMA R16, R49, R2, R16 ;  /* 0x0000000231107223 */ /* 0x000fe20000000010 */
[----:B------:R-:W-:Y:S01]  /*5f20*/  LOP3.LUT R2, R69, 0xffff0000, RZ, 0xc0, !PT ;  /* 0xffff000045027812 */ /* 0x000fe200078ec0ff */
[----:B------:R-:W-:Y:S01]  /*5f30*/  FFMA R17, R49, R3, R17 ;  /* 0x0000000331117223 */ /* 0x000fe20000000011 */
[----:B------:R-:W-:Y:S01]  /*5f40*/  SHF.L.U32 R3, R71, 0x10, RZ ;  /* 0x0000001047037819 */ /* 0x000fe200000006ff */
[----:B------:R-:W-:Y:S01]  /*5f50*/  FFMA R18, R49, R0, R18 ;  /* 0x0000000031127223 */ /* 0x000fe20000000012 */
[C---:B------:R-:W-:Y:S01]  /*5f60*/  SHF.L.U32 R0, R70.reuse, 0x10, RZ ;  /* 0x0000001046007819 */ /* 0x040fe200000006ff */
[----:B------:R1:W-:Y:S01]  /*5f70*/  STS.128 [R67], R52 ;  /* 0x0000003443007388 */ /* 0x0003e20000000c00 */
[----:B------:R-:W-:Y:S01]  /*5f80*/  F2FP.BF16.F32.PACK_AB R8, R9, R8 ;  /* 0x000000080908723e */ /* 0x000fe200000010ff */
[C---:B------:R-:W-:Y:S01]  /*5f90*/  FFMA R23, R49.reuse, R2, R23 ;  /* 0x0000000231177223 */ /* 0x040fe20000000017 */
[----:B------:R-:W-:Y:S01]  /*5fa0*/  LOP3.LUT R2, R70, 0xffff0000, RZ, 0xc0, !PT ;  /* 0xffff000046027812 */ /* 0x000fe200078ec0ff */
[----:B------:R-:W-:Y:S01]  /*5fb0*/  FFMA R20, R49, R0, R20 ;  /* 0x0000000031147223 */ /* 0x000fe20000000014 */
[----:B------:R-:W-:Y:S01]  /*5fc0*/  LOP3.LUT R0, R71, 0xffff0000, RZ, 0xc0, !PT ;  /* 0xffff000047007812 */ /* 0x000fe200078ec0ff */
[----:B------:R-:W-:Y:S01]  /*5fd0*/  FMUL R27, R47, R27 ;  /* 0x0000001b2f1b7220 */ /* 0x000fe20000400000 */
[----:B------:R-:W-:Y:S01]  /*5fe0*/  F2FP.BF16.F32.PACK_AB R9, R15, R10 ;  /* 0x0000000a0f09723e */ /* 0x000fe200000010ff */
[C---:B------:R-:W-:Y:S01]  /*5ff0*/  FFMA R21, R49.reuse, R2, R21 ;  /* 0x0000000231157223 */ /* 0x040fe20000000015 */
[C---:B------:R-:W-:Y:S01]  /*6000*/  FFMA R22, R49.reuse, R3, R22 ;  /* 0x0000000331167223 */ /* 0x040fe20000000016 */
[----:B------:R-:W-:Y:S01]  /*6010*/  FFMA R27, R49, R0, R27 ;  /* 0x00000000311b7223 */ /* 0x000fe2000000001b */
[C---:B------:R-:W-:Y:S01]  /*6020*/  SHF.L.U32 R2, R76.reuse, 0x10, RZ ;  /* 0x000000104c027819 */ /* 0x040fe200000006ff */
[C---:B------:R-:W-:Y:S01]  /*6030*/  FMUL R31, R47.reuse, R31 ;  /* 0x0000001f2f1f7220 */ /* 0x040fe20000400000 */
[----:B------:R-:W-:Y:S01]  /*6040*/  LOP3.LUT R0, R76, 0xffff0000, RZ, 0xc0, !PT ;  /* 0xffff00004c007812 */ /* 0x000fe200078ec0ff */
[----:B------:R-:W-:Y:S01]  /*6050*/  FMUL R35, R47, R35 ;  /* 0x000000232f237220 */ /* 0x000fe20000400000 */
[----:B------:R-:W-:Y:S01]  /*6060*/  SHF.L.U32 R3, R77, 0x10, RZ ;  /* 0x000000104d037819 */ /* 0x000fe200000006ff */
[----:B------:R-:W-:Y:S01]  /*6070*/  FFMA R24, R49, R2, R24 ;  /* 0x0000000231187223 */ /* 0x000fe20000000018 */
[----:B------:R-:W-:Y:S01]  /*6080*/  F2FP.BF16.F32.PACK_AB R10, R13, R12 ;  /* 0x0000000c0d0a723e */ /* 0x000fe200000010ff */
[----:B------:R-:W-:Y:S01]  /*6090*/  FFMA R25, R49, R0, R25 ;  /* 0x0000000031197223 */ /* 0x000fe20000000019 */
[----:B------:R-:W-:Y:S01]  /*60a0*/  F2FP.BF16.F32.PACK_AB R11, R19, R14 ;  /* 0x0000000e130b723e */ /* 0x000fe200000010ff */
[----:B------:R-:W-:Y:S01]  /*60b0*/  FFMA R26, R49, R3, R26 ;  /* 0x00000003311a7223 */ /* 0x000fe2000000001a */
[----:B------:R-:W-:Y:S02]  /*60c0*/  LOP3.LUT R0, R77, 0xffff0000, RZ, 0xc0, !PT ;  /* 0xffff00004d007812 */ /* 0x000fe400078ec0ff */
[C---:B------:R-:W-:Y:S01]  /*60d0*/  SHF.L.U32 R2, R78.reuse, 0x10, RZ ;  /* 0x000000104e027819 */ /* 0x040fe200000006ff */
[----:B------:R1:W-:Y:S01]  /*60e0*/  STS.128 [R66+0x10], R8 ;  /* 0x0000100842007388 */ /* 0x0003e20000000c00 */
[----:B------:R-:W-:Y:S01]  /*60f0*/  LOP3.LUT R3, R78, 0xffff0000, RZ, 0xc0, !PT ;  /* 0xffff00004e037812 */ /* 0x000fe200078ec0ff */
[----:B------:R-:W-:Y:S01]  /*6100*/  FFMA R31, R49, R0, R31 ;  /* 0x00000000311f7223 */ /* 0x000fe2000000001f */
[----:B------:R-:W-:Y:S01]  /*6110*/  SHF.L.U32 R4, R79, 0x10, RZ ;  /* 0x000000104f047819 */ /* 0x000fe200000006ff */
[----:B------:R-:W-:Y:S01]  /*6120*/  FFMA R28, R49, R2, R28 ;  /* 0x00000002311c7223 */ /* 0x000fe2000000001c */
[----:B------:R-:W-:Y:S01]  /*6130*/  F2FP.BF16.F32.PACK_AB R16, R17, R16 ;  /* 0x000000101110723e */ /* 0x000fe200000010ff */
[----:B------:R-:W-:Y:S01]  /*6140*/  FFMA R29, R49, R3, R29 ;  /* 0x00000003311d7223 */ /* 0x000fe2000000001d */
[----:B------:R-:W-:Y:S01]  /*6150*/  LOP3.LUT R5, R79, 0xffff0000, RZ, 0xc0, !PT ;  /* 0xffff00004f057812 */ /* 0x000fe200078ec0ff */
[----:B------:R-:W-:Y:S01]  /*6160*/  FFMA R30, R49, R4, R30 ;  /* 0x00000004311e7223 */ /* 0x000fe2000000001e */
[----:B------:R-:W-:Y:S02]  /*6170*/  F2FP.BF16.F32.PACK_AB R17, R23, R18 ;  /* 0x000000121711723e */ /* 0x000fe400000010ff */
[----:B------:R-:W-:Y:S01]  /*6180*/  F2FP.BF16.F32.PACK_AB R18, R21, R20 ;  /* 0x000000141512723e */ /* 0x000fe200000010ff */
[----:B------:R-:W-:Y:S01]  /*6190*/  FFMA R35, R49, R5, R35 ;  /* 0x0000000531237223 */ /* 0x000fe20000000023 */
[----:B------:R-:W-:Y:S02]  /*61a0*/  F2FP.BF16.F32.PACK_AB R19, R27, R22 ;  /* 0x000000161b13723e */ /* 0x000fe400000010ff */
[----:B------:R-:W-:Y:S02]  /*61b0*/  F2FP.BF16.F32.PACK_AB R24, R25, R24 ;  /* 0x000000181918723e */ /* 0x000fe400000010ff */
[----:B------:R-:W-:Y:S01]  /*61c0*/  F2FP.BF16.F32.PACK_AB R25, R31, R26 ;  /* 0x0000001a1f19723e */ /* 0x000fe200000010ff */
[----:B------:R1:W-:Y:S01]  /*61d0*/  STS.128 [R65+0x20], R16 ;  /* 0x0000201041007388 */ /* 0x0003e20000000c00 */
[----:B------:R-:W-:Y:S02]  /*61e0*/  F2FP.BF16.F32.PACK_AB R26, R29, R28 ;  /* 0x0000001c1d1a723e */ /* 0x000fe400000010ff */
[----:B------:R-:W-:Y:S05]  /*61f0*/  F2FP.BF16.F32.PACK_AB R27, R35, R30 ;  /* 0x0000001e231b723e */ /* 0x000fea00000010ff */
[----:B------:R1:W-:Y:S01]  /*6200*/  STS.128 [R64+0x10], R24 ;  /* 0x0000101840007388 */ /* 0x0003e20000000c00 */
[----:B------:R-:W-:Y:S01]  /*6210*/  @!PT LDS RZ, [RZ] ;  /* 0x00000000fffff984 */ /* 0x000fe20000000800 */
[----:B------:R-:W-:Y:S01]  /*6220*/  @!PT LDS RZ, [RZ] ;  /* 0x00000000fffff984 */ /* 0x000fe20000000800 */
[----:B------:R-:W-:Y:S01]  /*6230*/  @!PT LDS RZ, [RZ] ;  /* 0x00000000fffff984 */ /* 0x000fe20000000800 */
[----:B------:R-:W-:Y:S01]  /*6240*/  @!PT LDS RZ, [RZ] ;  /* 0x00000000fffff984 */ /* 0x000fe20000000800 */
[----:B------:R2:W-:Y:S07]  /*6250*/  MEMBAR.ALL.CTA ;  /* 0x0000000000007992 */ /* 0x0005ee0000008000 */
[----:B--2---:R-:W2:Y:S02]  /*6260*/  FENCE.VIEW.ASYNC.S ;  /* 0x00000000000073c6 */ /* 0x004ea40000000000 */
[----:B--2---:R-:W-:Y:S06]  /*6270*/  BAR.SYNC.DEFER_BLOCKING 0x1, 0x80 ;  /* 0x0042000000007b1d */ /* 0x004fec0000010000 */
[----:B------:R-:W-:Y:S05]  /*6280*/  @P0 BRA `(.L_x_95) ;  /* 0x00000000001c0947 */ /* 0x000fea0003800000 */
[----:B------:R-:W-:Y:S01]  /*6290*/  R2UR UR4, R72 ;  /* 0x00000000480472ca */ /* 0x000fe200000e0000 */
[----:B------:R-:W-:Y:S01]  /*62a0*/  UIADD3 UR6, UP0, UPT, UR54, 0x680, URZ ;  /* 0x0000068036067890 */ /* 0x000fe2000ff1e0ff */
[----:B------:R-:W-:Y:S03]  /*62b0*/  UMOV UR43, UR36 ;  /* 0x00000024002b7c82 */ /* 0x000fe60008000000 */
[----:B------:R-:W-:Y:S08]  /*62c0*/  UIADD3.X UR7, UPT, UPT, URZ, UR55, URZ, UP0, !UPT ;  /* 0x00000037ff077290 */ /* 0x000ff000087fe4ff */
[----:B------:R-:W-:Y:S09]  /*62d0*/  UIADD3 UR40, UPT, UPT, UR48, 0x200, UR4 ;  /* 0x0000020030287890 */ /* 0x000ff2000fffe004 */
[----:B------:R2:W-:Y:S02]  /*62e0*/  UTMASTG.3D [UR40], [UR6] ;  /* 0x00000028060073b5 */ /* 0x0005e40008010000 */
[----:B--2---:R0:W-:Y:S02]  /*62f0*/  UTMACMDFLUSH ;  /* 0x00000000000079b7 */ /* 0x0041e40000000000 */
.L_x_95:
[----:B------:R-:W-:Y:S05]  /*6300*/  BSYNC.RECONVERGENT B0 ;  /* 0x0000000000007941 */ /* 0x000fea0003800200 */
.L_x_94:
[----:B------:R-:W-:Y:S01]  /*6310*/  UIADD3 UR40, UPT, UPT, UR56, 0x1, URZ ;  /* 0x0000000138287890 */ /* 0x000fe2000fffe0ff */
[----:B------:R-:W-:Y:S03]  /*6320*/  BSSY.RECONVERGENT B0, `(.L_x_96) ;  /* 0x0000005000007945 */ /* 0x000fe60003800200 */
[----:B------:R-:W-:Y:S04]  /*6330*/  UISETP.NE.AND UP0, UPT, UR40, 0x3, UPT ;  /* 0x000000032800788c */ /* 0x000fe8000bf05270 */
[----:B------:R-:W-:Y:S01]  /*6340*/  USEL UR43, UR40, URZ, UP0 ;  /* 0x000000ff282b7287 */ /* 0x000fe20008000000 */
[----:B------:R-:W-:Y:S11]  /*6350*/  @P0 BRA `(.L_x_97) ;  /* 0x0000000000040947 */ /* 0x000ff60003800000 */
[----:B------:R-:W-:Y:S04]  /*6360*/  DEPBAR.LE SB0, 0x1 ;  /* 0x000080400000791a */ /* 0x000fe80000000000 */
.L_x_97:
[----:B------:R-:W-:Y:S05]  /*6370*/  BSYNC.RECONVERGENT B0 ;  /* 0x0000000000007941 */ /* 0x000fea0003800200 */
.L_x_96:
[----:B------:R-:W-:Y:S01]  /*6380*/  BAR.SYNC.DEFER_BLOCKING 0x1, 0x80 ;  /* 0x0042000000007b1d */ /* 0x000fe20000010000 */
[----:B------:R-:W-:Y:S01]  /*6390*/  ISETP.NE.AND P1, PT, R104, RZ, PT ;  /* 0x000000ff6800720c */ /* 0x000fe20003f25270 */
[----:B------:R-:W-:Y:S01]  /*63a0*/  UISETP.NE.AND UP0, UPT, UR50, URZ, UPT ;  /* 0x000000ff3200728c */ /* 0x000fe2000bf05270 */
[----:B------:R-:W-:Y:S11]  /*63b0*/  LEA R2, R74, UR48, 0x3 ;  /* 0x000000304a027c11 */ /* 0x000ff6000f8e18ff */
[----:B------:R-:W-:Y:S01]  /*63c0*/  @P1 SHF.L.U32 R3, R107, 0x1f, RZ ;  /* 0x0000001f6b031819 */ /* 0x000fe200000006ff */
[----:B------:R-:W-:Y:S06]  /*63d0*/  BRA.U !UP0, `(.L_x_98) ;  /* 0x0000000108247547 */ /* 0x000fec000b800000 */
[----:B------:R-:W-:Y:S01]  /*63e0*/  IMAD.U32 R4, RZ, RZ, UR49 ;  /* 0x00000031ff047e24 */ /* 0x000fe2000f8e00ff */
[----:B------:R-:W-:Y:S01]  /*63f0*/  MOV R0, UR37 ;  /* 0x0000002500007c02 */ /* 0x000fe20008000f00 */
[----:B------:R-:W-:Y:S03]  /*6400*/  UIADD3 UR49, UPT, UPT, UR49, 0x1, URZ ;  /* 0x0000000131317890 */ /* 0x000fe6000fffe0ff */
[----:B------:R-:W-:Y:S01]  /*6410*/  @P1 LEA R4, R4, UR48, 0x3 ;  /* 0x0000003004041c11 */ /* 0x000fe2000f8e18ff */
[----:B------:R-:W-:Y:S04]  /*6420*/  UISETP.NE.AND UP0, UPT, UR49, 0x3, UPT ;  /* 0x000000033100788c */ /* 0x000fe8000bf05270 */
[----:B------:R-:W-:Y:S01]  /*6430*/  @P1 VIADD R4, R4, 0x58 ;  /* 0x0000005804041836 */ /* 0x000fe20000000000 */
[----:B------:R-:W-:Y:S04]  /*6440*/  USEL UR49, UR49, URZ, UP0 ;  /* 0x000000ff31317287 */ /* 0x000fe80008000000 */
[----:B------:R-:W-:Y:S04]  /*6450*/  @P1 PRMT R0, R0, 0x654, R4 ;  /* 0x0000065400001816 */ /* 0x000fe80000000004 */
[----:B------:R2:W-:Y:S04]  /*6460*/  @P1 SYNCS.ARRIVE.TRANS64.RED.A1T0 RZ, [R0+URZ], RZ ;  /* 0x000000ff00ff19a7 */ /* 0x0005e800081004ff */
.L_x_98:
[----:B------:R-:W4:Y:S01]  /*6470*/  @P1 SYNCS.PHASECHK.TRANS64.TRYWAIT P0, [R2+URZ+0x40], R3 ;  /* 0x00004003020015a7 */ /* 0x000f2200080011ff */
[----:B------:R-:W-:Y:S01]  /*6480*/  BSSY B1, `(.L_x_99) ;  /* 0x0000015000017945 */ /* 0x000fe20003800000 */
[----:B----4-:R-:W-:Y:S03]  /*6490*/  @P1 SEL R75, RZ, 0x1, !P0 ;  /* 0x00000001ff4b1807 */ /* 0x010fe60004000000 */
[----:B------:R-:W-:Y:S05]  /*64a0*/  @!P1 BRA `(.L_x_100) ;  /* 0x0000000000489947 */ /* 0x000fea0003800000 */
[----:B------:R-:W-:Y:S01]  /*64b0*/  ISETP.NE.AND P1, PT, R108, RZ, PT ;  /* 0x000000ff6c00720c */ /* 0x000fe20003f25270 */
[----:B------:R-:W-:Y:S01]  /*64c0*/  BSSY B0, `(.L_x_101) ;  /* 0x000000a000007945 */ /* 0x000fe20003800000 */
[----:B------:R-:W-:Y:S11]  /*64d0*/  ISETP.NE.AND P0, PT, R75, RZ, PT ;  /* 0x000000ff4b00720c */ /* 0x000ff60003f05270 */
[----:B------:R-:W-:Y:S04]  /*64e0*/  @P1 IMAD R74, R74, 0x2000, R99 ;  /* 0x000020004a4a1824 */ /* 0x000fe800078e0263 */
[----:B------:R-:W-:Y:S01]  /*64f0*/  @P1 IMAD.IADD R4, R106, 0x1, R74 ;  /* 0x000000016a041824 */ /* 0x000fe200078e024a */
[----:B------:R-:W-:Y:S03]  /*6500*/  @P1 IADD3 R3, PT, PT, R105, R74, RZ ;  /* 0x0000004a69031210 */ /* 0x000fe60007ffe0ff */
[----:B--2---:R-:W-:Y:S01]  /*6510*/  @P1 IMAD.IADD R0, R98, 0x1, R4 ;  /* 0x0000000162001824 */ /* 0x004fe200078e0204 */
[----:B------:R-:W-:Y:S06]  /*6520*/  @P0 BRA `(.L_x_102) ;  /* 0x00000000000c0947 */ /* 0x000fec0003800000 */
[----:B------:R-:W-:Y:S04]  /*6530*/  SHF.L.U32 R107, R107, 0x1f, RZ ;  /* 0x0000001f6b6b7819 */ /* 0x000fe800000006ff */
[----:B------:R-:W2:Y:S02]  /*6540*/  SYNCS.PHASECHK.TRANS64.TRYWAIT P0, [R2+URZ+0x40], R107 ;  /* 0x0000406b020075a7 */ /* 0x000ea400080011ff */
[----:B--2---:R-:W-:Y:S05]  /*6550*/  @!P0 BRA `(.L_x_103) ;  /* 0x0000001800288947 */ /* 0x004fea0003800000 */
.L_x_102:
[----:B------:R-:W-:Y:S05]  /*6560*/  BSYNC B0 ;  /* 0x0000000000007941 */ /* 0x000fea0003800000 */
.L_x_101:
[----:B------:R-:W-:Y:S11]  /*6570*/  ISETP.NE.AND P0, PT, R108, RZ, PT ;  /* 0x000000ff6c00720c */ /* 0x000ff60003f05270 */
[----:B------:R-:W-:Y:S02]  /*6580*/  @!UPT UIADD3 URZ, UPT, UPT, URZ, URZ, URZ ;  /* 0x000000fffffff290 */ /* 0x000fe4000fffe0ff */
[----:B------:R4:W1:Y:S04]  /*6590*/  @P0 LDS.128 R56, [R74] ;  /* 0x000000004a380984 */ /* 0x0008680000000c00 */
[----:B------:R4:W1:Y:S04]  /*65a0*/  @P0 LDS.128 R68, [R3+0x20] ;  /* 0x0000200003440984 */ /* 0x0008680000000c00 */
[----:B------:R4:W1:Y:S04]  /*65b0*/  @P0 LDS.128 R60, [R4+0x10] ;  /* 0x00001000043c0984 */ /* 0x0008680000000c00 */
[----:B------:R4:W1:Y:S02]  /*65c0*/  @P0 LDS.128 R76, [R0+0x10] ;  /* 0x00001000004c0984 */ /* 0x0008640000000c00 */
.L_x_100:
[----:B------:R-:W-:Y:S05]  /*65d0*/  BSYNC B1 ;  /* 0x0000000000017941 */ /* 0x000fea0003800000 */
.L_x_99:
[----:B--2-4-:R-:W-:Y:S05]  /*65e0*/  VIADD R0, R48, 0x20 ;  /* 0x0000002030007836 */ /* 0x014fea0000000000 */
[----:B------:R-:W-:Y:S04]  /*65f0*/  SHF.R.U32.HI R0, RZ, 0x15, R0 ;  /* 0x00000015ff007819 */ /* 0x000fe80000011600 */
[----:B------:R-:W-:Y:S11]  /*6600*/  LOP3.LUT P0, RZ, R0, 0x3, R92, 0x48, !PT ;  /* 0x0000000300ff7812 */ /* 0x000ff6000780485c */
[----:B------:R-:W-:Y:S02]  /*6610*/  @!UPT UIADD3 URZ, UPT, UPT, URZ, URZ, URZ ;  /* 0x000000fffffff290 */ /* 0x000fe4000fffe0ff */
[----:B------:R-:W-:Y:S05]  /*6620*/  @!P0 BRA `(.L_x_104) ;  /* 0x0000000000408947 */ /* 0x000fea0003800000 */
[----:B------:R-:W2:Y:S01]  /*6630*/  LDCU.64 UR8, c[0x4][0x70] ;  /* 0x01000e00ff0877ac */ /* 0x000ea20008000a00 */
[----:B------:R-:W-:Y:S01]  /*6640*/  MOV R3, 0x0 ;  /* 0x0000000000037802 */ /* 0x000fe20000000f00 */
[----:B------:R-:W-:Y:S02]  /*6650*/  HFMA2 R12, -RZ, RZ, 0, 5.9604644775390625e-08 ;  /* 0x00000001ff0c7431 */ /* 0x000fe400000001ff */
[----:B-1----:R-:W-:Y:S02]  /*6660*/  IMAD.MOV.U32 R8, RZ, RZ, 0x192 ;  /* 0x00000192ff087424 */ /* 0x002fe400078e00ff */
[----:B------:R-:W-:Y:S01]  /*6670*/  IMAD.MOV.U32 R13, RZ, RZ, RZ ;  /* 0x000000ffff0d7224 */ /* 0x000fe200078e00ff */
[----:B------:R-:W1:Y:S01]  /*6680*/  LDCU.64 UR6, c[0x4][0x78] ;  /* 0x01000f00ff0677ac */ /* 0x000e620008000a00 */
[----:B------:R-:W4:Y:S01]  /*6690*/  LDC.64 R2, c[0x4][R3] ;  /* 0x0100000003027b82 */ /* 0x000f220000000a00 */
[----:B------:R-:W5:Y:S01]  /*66a0*/  LDCU.64 UR4, c[0x4][0x10] ;  /* 0x01000200ff0477ac */ /* 0x000f620008000a00 */
[----:B--2---:R-:W-:Y:S01]  /*66b0*/  MOV R5, UR9 ;  /* 0x0000000900057c02 */ /* 0x004fe20008000f00 */
[----:B------:R-:W-:Y:S01]  /*66c0*/  IMAD.U32 R4, RZ, RZ, UR8 ;  /* 0x00000008ff047e24 */ /* 0x000fe2000f8e00ff */
[----:B-1----:R-:W-:Y:S01]  /*66d0*/  MOV R7, UR7 ;  /* 0x0000000700077c02 */ /* 0x002fe20008000f00 */
[----:B------:R-:W-:Y:S01]  /*66e0*/  IMAD.U32 R6, RZ, RZ, UR6 ;  /* 0x00000006ff067e24 */ /* 0x000fe2000f8e00ff */
[----:B-----5:R-:W-:Y:S01]  /*66f0*/  MOV R11, UR5 ;  /* 0x00000005000b7c02 */ /* 0x020fe20008000f00 */
[----:B------:R-:W-:Y:S02]  /*6700*/  IMAD.U32 R10, RZ, RZ, UR4 ;  /* 0x00000004ff0a7e24 */ /* 0x000fe4000f8e00ff */
[----:B------:R-:W-:Y:S07]  /*6710*/  LEPC R20, `(.L_x_104) ;  /* 0x000000001014794e */ /* 0x000fee0000000000 */
[----:B---34-:R-:W-:Y:S05]  /*6720*/  CALL.ABS.NOINC R2 ;  /* 0x0000000002007343 */ /* 0x018fea0003c00000 */
.L_x_104:
[----:B------:R-:W-:Y:S01]  /*6730*/  ISETP.NE.AND P0, PT, R100, RZ, PT ;  /* 0x000000ff6400720c */ /* 0x000fe20003f05270 */
[----:B------:R-:W-:Y:S05]  /*6740*/  WARPSYNC.ALL ;  /* 0x0000000000007948 */ /* 0x000fea0003800000 */
[----:B------:R-:W-:Y:S01]  /*6750*/  R2UR UR4, R48 ;  /* 0x00000000300472ca */ /* 0x000fe200000e0000 */
[----:B------:R-:W-:Y:S01]  /*6760*/  USHF.L.U32 UR8, UR43, 0xd, URZ ;  /* 0x0000000d2b087899 */ /* 0x000fe200080006ff */
[----:B------:R-:W-:Y:S01]  /*6770*/  R2UR UR5, R73 ;  /* 0x00000000490572ca */ /* 0x000fe200000e0000 */
[----:B------:R-:W-:Y:S01]  /*6780*/  BSSY.RECONVERGENT B0, `(.L_x_105) ;  /* 0x000008e000007945 */ /* 0x000fe20003800200 */
[C---:B-1----:R-:W-:Y:S02]  /*6790*/  SHF.L.U32 R0, R56.reuse, 0x10, RZ ;  /* 0x0000001038007819 */ /* 0x042fe400000006ff */
[----:B------:R-:W-:Y:S02]  /*67a0*/  LOP3.LUT R2, R56, 0xffff0000, RZ, 0xc0, !PT ;  /* 0xffff000038027812 */ /* 0x000fe400078ec0ff */
[C---:B------:R-:W-:Y:S02]  /*67b0*/  SHF.L.U32 R3, R57.reuse, 0x10, RZ ;  /* 0x0000001039037819 */ /* 0x040fe400000006ff */
[----:B------:R-:W-:Y:S02]  /*67c0*/  LOP3.LUT R48, R57, 0xffff0000, RZ, 0xc0, !PT ;  /* 0xffff000039307812 */ /* 0x000fe400078ec0ff */
[C---:B------:R-:W-:Y:S01]  /*67d0*/  SHF.L.U32 R50, R58.reuse, 0x10, RZ ;  /* 0x000000103a327819 */ /* 0x040fe200000006ff */
[----:B------:R-:W1:Y:S01]  /*67e0*/  LDTM.x32 R4, tmem[UR4+0x20] ;  /* 0x00002004000479ee */ /* 0x000e6200082c0000 */
[----:B------:R-:W-:Y:S01]  /*67f0*/  LOP3.LUT R51, R58, 0xffff0000, RZ, 0xc0, !PT ;  /* 0xffff00003a337812 */ /* 0x000fe200078ec0ff */
[----:B------:R-:W-:Y:S01]  /*6800*/  NOP ;  /* 0x0000000000007918 */ /* 0x000fe20000000000 */
[C---:B------:R-:W-:Y:S01]  /*6810*/  SHF.L.U32 R52, R59.reuse, 0x10, RZ ;  /* 0x000000103b347819 */ /* 0x040fe200000006ff */
[----:B------:R-:W-:Y:S01]  /*6820*/  UIADD3 UR5, UPT, UPT, UR5, 0xc0, URZ ;  /* 0x000000c005057890 */ /* 0x000fe2000fffe0ff */
[----:B------:R-:W-:Y:S02]  /*6830*/  LOP3.LUT R53, R59, 0xffff0000, RZ, 0xc0, !PT ;  /* 0xffff00003b357812 */ /* 0x000fe400078ec0ff */
[C---:B------:R-:W-:Y:S01]  /*6840*/  SHF.L.U32 R54, R60.reuse, 0x10, RZ ;  /* 0x000000103c367819 */ /* 0x040fe200000006ff */
[----:B------:R-:W-:Y:S01]  /*6850*/  UPRMT UR5, UR37, 0x654, UR5 ;  /* 0x0000065425057896 */ /* 0x000fe20008000005 */
[----:B------:R-:W-:Y:S02]  /*6860*/  LOP3.LUT R55, R60, 0xffff0000, RZ, 0xc0, !PT ;  /* 0xffff00003c377812 */ /* 0x000fe400078ec0ff */
[C---:B------:R-:W-:Y:S02]  /*6870*/  SHF.L.U32 R56, R61.reuse, 0x10, RZ ;  /* 0x000000103d387819 */ /* 0x040fe400000006ff */
[----:B------:R-:W-:Y:S02]  /*6880*/  LOP3.LUT R57, R61, 0xffff0000, RZ, 0xc0, !PT ;  /* 0xffff00003d397812 */ /* 0x000fe400078ec0ff */
[C---:B------:R-:W-:Y:S02]  /*6890*/  SHF.L.U32 R58, R62.reuse, 0x10, RZ ;  /* 0x000000103e3a7819 */ /* 0x040fe400000006ff */
[----:B------:R-:W-:Y:S01]  /*68a0*/  LOP3.LUT R59, R62, 0xffff0000, RZ, 0xc0, !PT ;  /* 0xffff00003e3b7812 */ /* 0x000fe200078ec0ff */
[----:B-1----:R-:W-:Y:S01]  /*68b0*/  SYNCS.ARRIVE.TRANS64.RED.A1T0 RZ, [UR5], RZ ;  /* 0x000000ffffff79a7 */ /* 0x002fe20008100405 */
[C---:B------:R-:W-:Y:S02]  /*68c0*/  SHF.L.U32 R60, R63.reuse, 0x10, RZ ;  /* 0x000000103f3c7819 */ /* 0x040fe400000006ff */
[----:B------:R-:W-:Y:S02]  /*68d0*/  LOP3.LUT R61, R63, 0xffff0000, RZ, 0xc0, !PT ;  /* 0xffff00003f3d7812 */ /* 0x000fe400078ec0ff */
[C---:B------:R-:W-:Y:S01]  /*68e0*/  SHF.L.U32 R62, R68.reuse, 0x10, RZ ;  /* 0x00000010443e7819 */ /* 0x040fe200000006ff */
[C---:B------:R-:W-:Y:S01]  /*68f0*/  FMUL R4, R47.reuse, R4 ;  /* 0x000000042f047220 */ /* 0x040fe20000400000 */
[----:B------:R-:W-:Y:S01]  /*6900*/  LOP3.LUT R63, R68, 0xffff0000, RZ, 0xc0, !PT ;  /* 0xffff0000443f7812 */ /* 0x000fe200078ec0ff */
[----:B------:R-:W-:Y:S01]  /*6910*/  FMUL R5, R47, R5 ;  /* 0x000000052f057220 */ /* 0x000fe20000400000 */
[----:B---3--:R-:W-:Y:S01]  /*6920*/  SHF.L.U32 R64, R69, 0x10, RZ ;  /* 0x0000001045407819 */ /* 0x008fe200000006ff */
[----:B------:R-:W-:Y:S01]  /*6930*/  FMUL R6, R47, R6 ;  /* 0x000000062f067220 */ /* 0x000fe20000400000 */
[----:B------:R-:W-:Y:S01]  /*6940*/  LOP3.LUT R65, R69, 0xffff0000, RZ, 0xc0, !PT ;  /* 0xffff000045417812 */ /* 0x000fe200078ec0ff */
[----:B------:R-:W-:Y:S01]  /*6950*/  FMUL R7, R47, R7 ;  /* 0x000000072f077220 */ /* 0x000fe20000400000 */
[----:B------:R-:W-:Y:S01]  /*6960*/  SHF.L.U32 R66, R70, 0x10, RZ ;  /* 0x0000001046427819 */ /* 0x000fe200000006ff */
[----:B------:R-:W-:Y:S01]  /*6970*/  FFMA R4, R49, R0, R4 ;  /* 0x0000000031047223 */ /* 0x000fe20000000004 */
[C---:B------:R-:W-:Y:S01]  /*6980*/  SHF.L.U32 R74, R78.reuse, 0x10, RZ ;  /* 0x000000104e4a7819 */ /* 0x040fe200000006ff */
[----:B------:R-:W-:Y:S01]  /*6990*/  FMUL R8, R47, R8 ;  /* 0x000000082f087220 */ /* 0x000fe20000400000 */
[----:B------:R-:W-:Y:S01]  /*69a0*/  LOP3.LUT R75, R78, 0xffff0000, RZ, 0xc0, !PT ;  /* 0xffff00004e4b7812 */ /* 0x000fe200078ec0ff */
[C---:B------:R-:W-:Y:S01]  /*69b0*/  FFMA R5, R49.reuse, R2, R5 ;  /* 0x0000000231057223 */ /* 0x040fe20000000005 */
[----:B------:R-:W-:Y:S01]  /*69c0*/  LOP3.LUT R67, R70, 0xffff0000, RZ, 0xc0, !PT ;  /* 0xffff000046437812 */ /* 0x000fe200078ec0ff */
[C---:B------:R-:W-:Y:S01]  /*69d0*/  FFMA R6, R49.reuse, R3, R6 ;  /* 0x0000000331067223 */ /* 0x040fe20000000006 */
[----:B------:R-:W-:Y:S01]  /*69e0*/  FFMA R7, R49, R48, R7 ;  /* 0x0000003031077223 */ /* 0x000fe20000000007 */
[----:B------:R-:W-:Y:S01]  /*69f0*/  IADD3 R78, PT, PT, R99, UR8, RZ ;  /* 0x00000008634e7c10 */ /* 0x000fe2000fffe0ff */
[----:B------:R-:W-:Y:S01]  /*6a00*/  FFMA R8, R49, R50, R8 ;  /* 0x0000003231087223 */ /* 0x000fe20000000008 */
[----:B------:R-:W-:Y:S01]  /*6a10*/  F2FP.BF16.F32.PACK_AB R4, R5, R4 ;  /* 0x000000040504723e */ /* 0x000fe200000010ff */
[----:B------:R-:W-:Y:S01]  /*6a20*/  FMUL R9, R47, R9 ;  /* 0x000000092f097220 */ /* 0x000fe20000400000 */
[----:B------:R-:W-:Y:S01]  /*6a30*/  F2FP.BF16.F32.PACK_AB R5, R7, R6 ;  /* 0x000000060705723e */ /* 0x000fe200000010ff */
[----:B------:R-:W-:Y:S01]  /*6a40*/  FMUL R0, R47, R10 ;  /* 0x0000000a2f007220 */ /* 0x000fe20000400000 */
[-C--:B------:R-:W-:Y:S01]  /*6a50*/  IADD3 R106, PT, PT, R106, R78.reuse, RZ ;  /* 0x0000004e6a6a7210 */ /* 0x080fe20007ffe0ff */
[----:B------:R-:W-:Y:S01]  /*6a60*/  FFMA R9, R49, R51, R9 ;  /* 0x0000003331097223 */ /* 0x000fe20000000009 */
[----:B------:R-:W-:Y:S01]  /*6a70*/  IADD3 R105, PT, PT, R105, R78, RZ ;  /* 0x0000004e69697210 */ /* 0x000fe20007ffe0ff */
[----:B------:R-:W-:Y:S01]  /*6a80*/  FFMA R0, R49, R52, R0 ;  /* 0x0000003431007223 */ /* 0x000fe20000000000 */
[C---:B------:R-:W-:Y:S01]  /*6a90*/  FMUL R2, R47.reuse, R11 ;  /* 0x0000000b2f027220 */ /* 0x040fe20000400000 */
[----:B------:R-:W-:Y:S01]  /*6aa0*/  FMUL R3, R47, R12 ;  /* 0x0000000c2f037220 */ /* 0x000fe20000400000 */
[----:B------:R-:W-:Y:S01]  /*6ab0*/  F2FP.BF16.F32.PACK_AB R6, R9, R8 ;  /* 0x000000080906723e */ /* 0x000fe200000010ff */
[----:B------:R-:W-:Y:S01]  /*6ac0*/  FMUL R10, R47, R13 ;  /* 0x0000000d2f0a7220 */ /* 0x000fe20000400000 */
[C---:B------:R-:W-:Y:S01]  /*6ad0*/  FFMA R2, R49.reuse, R53, R2 ;  /* 0x0000003531027223 */ /* 0x040fe20000000002 */
[----:B------:R-:W-:Y:S01]  /*6ae0*/  FFMA R3, R49, R54, R3 ;  /* 0x0000003631037223 */ /* 0x000fe20000000003 */
[----:B------:R-:W-:Y:S01]  /*6af0*/  FMUL R11, R47, R14 ;  /* 0x0000000e2f0b7220 */ /* 0x000fe20000400000 */
[----:B------:R-:W-:Y:S01]  /*6b00*/  FFMA R10, R49, R55, R10 ;  /* 0x00000037310a7223 */ /* 0x000fe2000000000a */
[C---:B------:R-:W-:Y:S01]  /*6b10*/  FMUL R15, R47.reuse, R15 ;  /* 0x0000000f2f0f7220 */ /* 0x040fe20000400000 */
[C---:B------:R-:W-:Y:S01]  /*6b20*/  FMUL R12, R47.reuse, R16 ;  /* 0x000000102f0c7220 */ /* 0x040fe20000400000 */
[----:B------:R-:W-:Y:S01]  /*6b30*/  FMUL R13, R47, R17 ;  /* 0x000000112f0d7220 */ /* 0x000fe20000400000 */
[----:B------:R-:W-:Y:S01]  /*6b40*/  FFMA R11, R49, R56, R11 ;  /* 0x00000038310b7223 */ /* 0x000fe2000000000b */
[----:B------:R-:W-:Y:S01]  /*6b50*/  FMUL R14, R47, R18 ;  /* 0x000000122f0e7220 */ /* 0x000fe20000400000 */
[----:B------:R-:W-:Y:S01]  /*6b60*/  FFMA R15, R49, R57, R15 ;  /* 0x00000039310f7223 */ /* 0x000fe2000000000f */
[----:B------:R-:W-:Y:S01]  /*6b70*/  FMUL R19, R47, R19 ;  /* 0x000000132f137220 */ /* 0x000fe20000400000 */
[----:B------:R-:W-:Y:S01]  /*6b80*/  F2FP.BF16.F32.PACK_AB R7, R2, R0 ;  /* 0x000000000207723e */ /* 0x000fe200000010ff */
[----:B------:R-:W-:Y:S01]  /*6b90*/  FFMA R12, R49, R58, R12 ;  /* 0x0000003a310c7223 */ /* 0x000fe2000000000c */
[----:B------:R-:W-:Y:S01]  /*6ba0*/  FMUL R16, R47, R20 ;  /* 0x000000142f107220 */ /* 0x000fe20000400000 */
[----:B------:R-:W-:Y:S01]  /*6bb0*/  FFMA R13, R49, R59, R13 ;  /* 0x0000003b310d7223 */ /* 0x000fe2000000000d */
[----:B------:R-:W-:Y:S01]  /*6bc0*/  FMUL R17, R47, R21 ;  /* 0x000000152f117220 */ /* 0x000fe20000400000 */
[----:B------:R1:W-:Y:S01]  /*6bd0*/  STS.128 [R99+UR8], R4 ;  /* 0x0000000463007988 */ /* 0x0003e20008000c08 */
[----:B------:R-:W-:Y:S01]  /*6be0*/  SHF.L.U32 R68, R71, 0x10, RZ ;  /* 0x0000001047447819 */ /* 0x000fe200000006ff */
[----:B------:R-:W-:Y:S01]  /*6bf0*/  FFMA R14, R49, R60, R14 ;  /* 0x0000003c310e7223 */ /* 0x000fe2000000000e */
[----:B------:R-:W-:Y:S01]  /*6c00*/  LOP3.LUT R69, R71, 0xffff0000, RZ, 0xc0, !PT ;  /* 0xffff000047457812 */ /* 0x000fe200078ec0ff */
[----:B------:R-:W-:Y:S01]  /*6c10*/  FMUL R18, R47, R22 ;  /* 0x000000162f127220 */ /* 0x000fe20000400000 */
[----:B------:R-:W-:Y:S01]  /*6c20*/  SHF.L.U32 R70, R76, 0x10, RZ ;  /* 0x000000104c467819 */ /* 0x000fe200000006ff */
[----:B------:R-:W-:Y:S01]  /*6c30*/  FFMA R19, R49, R61, R19 ;  /* 0x0000003d31137223 */ /* 0x000fe20000000013 */
[----:B------:R-:W-:Y:S01]  /*6c40*/  FMUL R23, R47, R23 ;  /* 0x000000172f177220 */ /* 0x000fe20000400000 */
[----:B------:R-:W-:Y:S01]  /*6c50*/  FFMA R16, R49, R62, R16 ;  /* 0x0000003e31107223 */ /* 0x000fe20000000010 */
[----:B------:R-:W-:Y:S01]  /*6c60*/  FMUL R20, R47, R24 ;  /* 0x000000182f147220 */ /* 0x000fe20000400000 */
[----:B------:R-:W-:Y:S01]  /*6c70*/  FFMA R17, R49, R63, R17 ;  /* 0x0000003f31117223 */ /* 0x000fe20000000011 */
[----:B------:R-:W-:Y:S01]  /*6c80*/  FMUL R21, R47, R25 ;  /* 0x000000192f157220 */ /* 0x000fe20000400000 */
[----:B------:R-:W-:Y:S01]  /*6c90*/  FFMA R18, R49, R64, R18 ;  /* 0x0000004031127223 */ /* 0x000fe20000000012 */
[----:B------:R-:W-:Y:S01]  /*6ca0*/  FMUL R22, R47, R26 ;  /* 0x0000001a2f167220 */ /* 0x000fe20000400000 */
[----:B------:R-:W-:Y:S01]  /*6cb0*/  F2FP.BF16.F32.PACK_AB R8, R10, R3 ;  /* 0x000000030a08723e */ /* 0x000fe200000010ff */
[----:B------:R-:W-:Y:S01]  /*6cc0*/  FFMA R23, R49, R65, R23 ;  /* 0x0000004131177223 */ /* 0x000fe20000000017 */
[----:B------:R-:W-:Y:S01]  /*6cd0*/  F2FP.BF16.F32.PACK_AB R9, R15, R11 ;  /* 0x0000000b0f09723e */ /* 0x000fe200000010ff */
[----:B------:R-:W-:Y:S01]  /*6ce0*/  FMUL R27, R47, R27 ;  /* 0x0000001b2f1b7220 */ /* 0x000fe20000400000 */
[----:B------:R-:W-:Y:S01]  /*6cf0*/  F2FP.BF16.F32.PACK_AB R10, R13, R12 ;  /* 0x0000000c0d0a723e */ /* 0x000fe200000010ff */
[----:B------:R-:W-:Y:S01]  /*6d00*/  FFMA R20, R49, R66, R20 ;  /* 0x0000004231147223 */ /* 0x000fe20000000014 */
[----:B------:R-:W-:Y:S01]  /*6d10*/  F2FP.BF16.F32.PACK_AB R11, R19, R14 ;  /* 0x0000000e130b723e */ /* 0x000fe200000010ff */
[----:B------:R-:W-:Y:S01]  /*6d20*/  FMUL R24, R47, R28 ;  /* 0x0000001c2f187220 */ /* 0x000fe20000400000 */
[----:B------:R-:W-:Y:S01]  /*6d30*/  LOP3.LUT R71, R76, 0xffff0000, RZ, 0xc0, !PT ;  /* 0xffff00004c477812 */ /* 0x000fe200078ec0ff */
[----:B------:R-:W-:Y:S01]  /*6d40*/  FFMA R21, R49, R67, R21 ;  /* 0x0000004331157223 */ /* 0x000fe20000000015 */
[----:B------:R-:W-:Y:S01]  /*6d50*/  SHF.L.U32 R72, R77, 0x10, RZ ;  /* 0x000000104d487819 */ /* 0x000fe200000006ff */
[----:B------:R1:W-:Y:S01]  /*6d60*/  STS.128 [R106+0x10], R8 ;  /* 0x000010086a007388 */ /* 0x0003e20000000c00 */
[----:B------:R-:W-:Y:S01]  /*6d70*/  FMUL R25, R47, R29 ;  /* 0x0000001d2f197220 */ /* 0x000fe20000400000 */
[----:B------:R-:W-:Y:S01]  /*6d80*/  FFMA R22, R49, R68, R22 ;  /* 0x0000004431167223 */ /* 0x000fe20000000016 */
[----:B------:R-:W-:Y:S01]  /*6d90*/  LOP3.LUT R73, R77, 0xffff0000, RZ, 0xc0, !PT ;  /* 0xffff00004d497812 */ /* 0x000fe200078ec0ff */
[----:B------:R-:W-:Y:S01]  /*6da0*/  FMUL R26, R47, R30 ;  /* 0x0000001e2f1a7220 */ /* 0x000fe20000400000 */
[----:B------:R-:W-:Y:S01]  /*6db0*/  FFMA R27, R49, R69, R27 ;  /* 0x00000045311b7223 */ /* 0x000fe2000000001b */
[----:B------:R-:W-:Y:S01]  /*6dc0*/  FMUL R31, R47, R31 ;  /* 0x0000001f2f1f7220 */ /* 0x000fe20000400000 */
[----:B------:R-:W-:Y:S01]  /*6dd0*/  FFMA R24, R49, R70, R24 ;  /* 0x0000004631187223 */ /* 0x000fe20000000018 */
[----:B------:R-:W-:Y:S01]  /*6de0*/  FMUL R28, R47, R32 ;  /* 0x000000202f1c7220 */ /* 0x000fe20000400000 */
[----:B------:R-:W-:Y:S01]  /*6df0*/  FFMA R25, R49, R71, R25 ;  /* 0x0000004731197223 */ /* 0x000fe20000000019 */
[----:B------:R-:W-:Y:S01]  /*6e00*/  SHF.L.U32 R76, R79, 0x10, RZ ;  /* 0x000000104f4c7819 */ /* 0x000fe200000006ff */
[----:B------:R-:W-:Y:S01]  /*6e10*/  FMUL R29, R47, R33 ;  /* 0x000000212f1d7220 */ /* 0x000fe20000400000 */
[----:B------:R-:W-:Y:S01]  /*6e20*/  F2FP.BF16.F32.PACK_AB R16, R17, R16 ;  /* 0x000000101110723e */ /* 0x000fe200000010ff */
[----:B------:R-:W-:Y:S01]  /*6e30*/  FFMA R26, R49, R72, R26 ;  /* 0x00000048311a7223 */ /* 0x000fe2000000001a */
[----:B------:R-:W-:Y:S01]  /*6e40*/  LOP3.LUT R77, R79, 0xffff0000, RZ, 0xc0, !PT ;  /* 0xffff00004f4d7812 */ /* 0x000fe200078ec0ff */
[----:B------:R-:W-:Y:S01]  /*6e50*/  FMUL R30, R47, R34 ;  /* 0x000000222f1e7220 */ /* 0x000fe20000400000 */
[----:B------:R-:W-:Y:S01]  /*6e60*/  F2FP.BF16.F32.PACK_AB R17, R23, R18 ;  /* 0x000000121711723e */ /* 0x000fe200000010ff */
[----:B------:R-:W-:Y:S01]  /*6e70*/  FFMA R31, R49, R73, R31 ;  /* 0x00000049311f7223 */ /* 0x000fe2000000001f */
[----:B------:R-:W-:Y:S01]  /*6e80*/  FMUL R35, R47, R35 ;  /* 0x000000232f237220 */ /* 0x000fe20000400000 */
[----:B------:R-:W-:Y:S01]  /*6e90*/  F2FP.BF16.F32.PACK_AB R18, R21, R20 ;  /* 0x000000141512723e */ /* 0x000fe200000010ff */
[----:B------:R-:W-:Y:S01]  /*6ea0*/  FFMA R28, R49, R74, R28 ;  /* 0x0000004a311c7223 */ /* 0x000fe2000000001c */
[----:B------:R-:W-:Y:S01]  /*6eb0*/  F2FP.BF16.F32.PACK_AB R19, R27, R22 ;  /* 0x000000161b13723e */ /* 0x000fe200000010ff */
[C---:B------:R-:W-:Y:S01]  /*6ec0*/  FFMA R29, R49.reuse, R75, R29 ;  /* 0x0000004b311d7223 */ /* 0x040fe2000000001d */
[C---:B------:R-:W-:Y:S01]  /*6ed0*/  FFMA R30, R49.reuse, R76, R30 ;  /* 0x0000004c311e7223 */ /* 0x040fe2000000001e */
[----:B------:R-:W-:Y:S01]  /*6ee0*/  FFMA R35, R49, R77, R35 ;  /* 0x0000004d31237223 */ /* 0x000fe20000000023 */
[----:B------:R-:W-:Y:S01]  /*6ef0*/  F2FP.BF16.F32.PACK_AB R24, R25, R24 ;  /* 0x000000181918723e */ /* 0x000fe200000010ff */
[----:B------:R1:W-:Y:S01]  /*6f00*/  STS.128 [R105+0x20], R16 ;  /* 0x0000201069007388 */ /* 0x0003e20000000c00 */
[----:B------:R-:W-:Y:S02]  /*6f10*/  F2FP.BF16.F32.PACK_AB R25, R31, R26 ;  /* 0x0000001a1f19723e */ /* 0x000fe400000010ff */
[----:B------:R-:W-:Y:S02]  /*6f20*/  F2FP.BF16.F32.PACK_AB R26, R29, R28 ;  /* 0x0000001c1d1a723e */ /* 0x000fe400000010ff */
[----:B------:R-:W-:Y:S02]  /*6f30*/  F2FP.BF16.F32.PACK_AB R27, R35, R30 ;  /* 0x0000001e231b723e */ /* 0x000fe400000010ff */
[----:B------:R-:W-:Y:S05]  /*6f40*/  IADD3 R0, PT, PT, R98, R106, RZ ;  /* 0x0000006a62007210 */ /* 0x000fea0007ffe0ff */
        /* <DEDUP_REMOVED lines=9> */
[----:B------:R-:W-:Y:S02]  /*6fe0*/  UIADD3 UR10, UP0, UPT, UR54, 0x680, URZ ;  /* 0x00000680360a7890 */ /* 0x000fe4000ff1e0ff */
[----:B------:R-:W-:Y:S02]  /*6ff0*/  UIADD3 UR5, UPT, UPT, UR41, 0x20, URZ ;  /* 0x0000002029057890 */ /* 0x000fe4000fffe0ff */
[----:B------:R-:W-:Y:S02]  /*7000*/  UIADD3 UR4, UPT, UPT, UR48, 0x200, UR8 ;  /* 0x0000020030047890 */ /* 0x000fe4000fffe008 */
[----:B------:R-:W-:Y:S01]  /*7010*/  UIADD3.X UR11, UPT, UPT, URZ, UR55, URZ, UP0, !UPT ;  /* 0x00000037ff0b7290 */ /* 0x000fe200087fe4ff */
[----:B------:R-:W-:Y:S01]  /*7020*/  UMOV UR6, UR42 ;  /* 0x0000002a00067c82 */ /* 0x000fe20008000000 */
[----:B------:R-:W-:Y:S07]  /*7030*/  UMOV UR7, UR36 ;  /* 0x0000002400077c82 */ /* 0x000fee0008000000 */
[----:B------:R2:W-:Y:S02]  /*7040*/  UTMASTG.3D [UR4], [UR10] ;  /* 0x000000040a0073b5 */ /* 0x0005e40008010000 */
[----:B--2---:R0:W-:Y:S02]  /*7050*/  UTMACMDFLUSH ;  /* 0x00000000000079b7 */ /* 0x0041e40000000000 */
.L_x_106:
[----:B------:R-:W-:Y:S05]  /*7060*/  BSYNC.RECONVERGENT B0 ;  /* 0x0000000000007941 */ /* 0x000fea0003800200 */
.L_x_105:
[----:B------:R-:W-:Y:S01]  /*7070*/  UIADD3 UR43, UPT, UPT, UR43, 0x1, URZ ;  /* 0x000000012b2b7890 */ /* 0x000fe2000fffe0ff */
[----:B------:R-:W-:Y:S03]  /*7080*/  BSSY.RECONVERGENT B0, `(.L_x_107) ;  /* 0x0000008000007945 */ /* 0x000fe60003800200 */
[----:B------:R-:W-:Y:S04]  /*7090*/  UISETP.NE.AND UP0, UPT, UR43, 0x3, UPT ;  /* 0x000000032b00788c */ /* 0x000fe8000bf05270 */
[----:B------:R-:W-:Y:S02]  /*70a0*/  UISETP.EQ.XOR UP1, UPT, UR40, 0x3, !UP0 ;  /* 0x000000032800788c */ /* 0x000fe4000c722a70 */
[----:B------:R-:W-:Y:S02]  /*70b0*/  USEL UR56, UR43, URZ, UP0 ;  /* 0x000000ff2b387287 */ /* 0x000fe40008000000 */
[----:B------:R-:W-:Y:S04]  /*70c0*/  USEL UR4, URZ, 0x1, !UP1 ;  /* 0x00000001ff047887 */ /* 0x000fe8000c800000 */
[----:B------:R-:W-:Y:S01]  /*70d0*/  ULOP3.LUT UR51, UR51, UR4, URZ, 0x3c, !UPT ;  /* 0x0000000433337292 */ /* 0x000fe2000f8e3cff */
[----:B------:R-:W-:Y:S11]  /*70e0*/  @P0 BRA `(.L_x_108) ;  /* 0x0000000000040947 */ /* 0x000ff60003800000 */
[----:B------:R-:W-:Y:S04]  /*70f0*/  DEPBAR.LE SB0, 0x1 ;  /* 0x000080400000791a */ /* 0x000fe80000000000 */
.L_x_108:
[----:B------:R-:W-:Y:S05]  /*7100*/  BSYNC.RECONVERGENT B0 ;  /* 0x0000000000007941 */ /* 0x000fea0003800200 */
.L_x_107:
[----:B------:R-:W-:Y:S01]  /*7110*/  BAR.SYNC.DEFER_BLOCKING 0x1, 0x80 ;  /* 0x0042000000007b1d */ /* 0x000fe20000010000 */
[----:B------:R-:W-:Y:S01]  /*7120*/  UISETP.NE.AND UP0, UPT, UR50, -0x2, UPT ;  /* 0xfffffffe3200788c */ /* 0x000fe2000bf05270 */
[----:B------:R-:W-:Y:S08]  /*7130*/  IADD3 R45, PT, PT, R45, 0x1, RZ ;  /* 0x000000012d2d7810 */ /* 0x000ff00007ffe0ff */
[----:B------:R-:W-:Y:S05]  /*7140*/  BRA.U !UP0, `(.L_x_109) ;  /* 0x0000000108287547 */ /* 0x000fea000b800000 */
[----:B------:R-:W-:Y:S01]  /*7150*/  ISETP.NE.AND P0, PT, R104, RZ, PT ;  /* 0x000000ff6800720c */ /* 0x000fe20003f05270 */
[----:B------:R-:W-:Y:S01]  /*7160*/  IMAD.U32 R2, RZ, RZ, UR49 ;  /* 0x00000031ff027e24 */ /* 0x000fe2000f8e00ff */
[----:B------:R-:W-:Y:S01]  /*7170*/  UIADD3 UR49, UPT, UPT, UR49, 0x1, URZ ;  /* 0x0000000131317890 */ /* 0x000fe2000fffe0ff */
[----:B-1----:R-:W-:Y:S03]  /*7180*/  IMAD.U32 R0, RZ, RZ, UR37 ;  /* 0x00000025ff007e24 */ /* 0x002fe6000f8e00ff */
[----:B------:R-:W-:Y:S04]  /*7190*/  UISETP.NE.AND UP0, UPT, UR49, 0x3, UPT ;  /* 0x000000033100788c */ /* 0x000fe8000bf05270 */
[----:B------:R-:W-:Y:S03]  /*71a0*/  USEL UR49, UR49, URZ, UP0 ;  /* 0x000000ff31317287 */ /* 0x000fe60008000000 */
[----:B------:R-:W-:Y:S05]  /*71b0*/  @P0 LEA R2, R2, UR48, 0x3 ;  /* 0x0000003002020c11 */ /* 0x000fea000f8e18ff */
[----:B------:R-:W-:Y:S05]  /*71c0*/  @P0 VIADD R2, R2, 0x58 ;  /* 0x0000005802020836 */ /* 0x000fea0000000000 */
[----:B------:R-:W-:Y:S04]  /*71d0*/  @P0 PRMT R0, R0, 0x654, R2 ;  /* 0x0000065400000816 */ /* 0x000fe80000000002 */
[----:B------:R2:W-:Y:S03]  /*71e0*/  @P0 SYNCS.ARRIVE.TRANS64.RED.A1T0 RZ, [R0+URZ], RZ ;  /* 0x000000ff00ff09a7 */ /* 0x0005e600081004ff */
.L_x_109:
[----:B------:R-:W-:Y:S01]  /*71f0*/  ISETP.NE.AND P2, PT, R101, RZ, PT ;  /* 0x000000ff6500720c */ /* 0x000fe20003f45270 */
[----:B------:R-:W-:Y:S01]  /*7200*/  UIADD3 UR50, UPT, UPT, UR50, 0x2, URZ ;  /* 0x0000000232327890 */ /* 0x000fe2000fffe0ff */
[----:B------:R-:W-:Y:S01]  /*7210*/  ISETP.NE.AND P0, PT, R103, 0x2, PT ;  /* 0x000000026700780c */ /* 0x000fe20003f05270 */
[----:B------:R-:W-:Y:S01]  /*7220*/  IMAD.IADD R14, R43, 0x1, R86 ;  /* 0x000000012b0e7824 */ /* 0x000fe200078e0256 */
[----:B------:R-:W-:Y:S01]  /*7230*/  ISETP.NE.AND P1, PT, R45, 0x4, PT ;  /* 0x000000042d00780c */ /* 0x000fe20003f25270 */
[----:B------:R-:W-:Y:S01]  /*7240*/  IMAD.IADD R15, R44, 0x1, R87 ;  /* 0x000000012c0f7824 */ /* 0x000fe200078e0257 */
[----:B------:R-:W-:Y:S02]  /*7250*/  SEL R2, RZ, 0x1, P0 ;  /* 0x00000001ff027807 */ /* 0x000fe40000000000 */
[----:B-12---:R-:W-:Y:S02]  /*7260*/  SEL R0, RZ, 0x1, P1 ;  /* 0x00000001ff007807 */ /* 0x006fe40000800000 */
[----:B------:R-:W-:Y:S02]  /*7270*/  LOP3.LUT R96, R96, R2, RZ, 0x3c, !PT ;  /* 0x0000000260607212 */ /* 0x000fe400078e3cff */
[----:B------:R-:W-:Y:S02]  /*7280*/  LOP3.LUT R97, R97, R0, RZ, 0x3c, !PT ;  /* 0x0000000061617212 */ /* 0x000fe400078e3cff */
[----:B------:R-:W-:Y:S02]  /*7290*/  @P2 R2UR UR36, R95 ;  /* 0x000000005f2422ca */ /* 0x000fe400000e0000 */
[----:B------:R-:W-:Y:S02]  /*72a0*/  SEL R103, R103, RZ, P0 ;  /* 0x000000ff67677207 */ /* 0x000fe40000000000 */
[----:B------:R-:W-:Y:S01]  /*72b0*/  SEL R45, R45, RZ, P1 ;  /* 0x000000ff2d2d7207 */ /* 0x000fe20000800000 */
[----:B------:R-:W-:Y:S10]  /*72c0*/  @P2 BRA `(.L_x_110) ;  /* 0xffffffd800042947 */ /* 0x000ff4000383ffff */
[----:B------:R-:W-:-:S09]  /*72d0*/  UISETP.NE.AND UP0, UPT, UR53, URZ, UPT ;  /* 0x000000ff3500728c */ /* 0x000fd2000bf05270 */
[----:B------:R-:W-:Y:S05]  /*72e0*/  BRA.U !UP0, `(.L_x_111) ;  /* 0x0000000108487547 */ /* 0x000fea000b800000 */
[----:B------:R-:W1:Y:S02]  /*72f0*/  LDCU.64 UR4, c[0x0][0x890] ;  /* 0x00011200ff0477ac */ /* 0x000e640008000a00 */
[----:B-1----:R-:W-:-:S04]  /*7300*/  UISETP.NE.U32.AND UP0, UPT, UR4, URZ, UPT ;  /* 0x000000ff0400728c */ /* 0x002fc8000bf05070 */
[----:B------:R-:W-:-:S09]  /*7310*/  UISETP.NE.AND.EX UP0, UPT, UR5, URZ, UPT, UP0 ;  /* 0x000000ff0500728c */ /* 0x000fd2000bf05300 */
[----:B------:R-:W-:Y:S05]  /*7320*/  BRA.U UP0, `(.L_x_112) ;  /* 0x00000001000c7547 */ /* 0x000fea000b800000 */
[----:B------:R-:W-:-:S13]  /*7330*/  FSETP.NEU.AND P0, PT, R49, RZ, PT ;  /* 0x000000ff3100720b */ /* 0x000fda0003f0d000 */
[----:B------:R-:W-:Y:S05]  /*7340*/  @!P0 EXIT ;  /* 0x000000000000894d */ /* 0x000fea0003800000 */
[----:B------:R-:W-:Y:S05]  /*7350*/  BRA `(.L_x_111) ;  /* 0x00000000002c7947 */ /* 0x000fea0003800000 */
.L_x_112:
[----:B------:R-:W-:Y:S01]  /*7360*/  ISETP.NE.AND P0, PT, R102, RZ, PT ;  /* 0x000000ff6600720c */ /* 0x000fe20003f05270 */
[----:B------:R-:W-:-:S12]  /*7370*/  BSSY.RECONVERGENT B0, `(.L_x_111) ;  /* 0x0000009000007945 */ /* 0x000fd80003800200 */
[----:B------:R-:W-:Y:S05]  /*7380*/  @P0 BRA `(.L_x_113) ;  /* 0x0000000000140947 */ /* 0x000fea0003800000 */
[----:B------:R-:W1:Y:S02]  /*7390*/  LDCU.64 UR4, c[0x0][0x888] ;  /* 0x00011100ff0477ac */ /* 0x000e640008000a00 */
[----:B-1----:R-:W-:-:S04]  /*73a0*/  ISETP.NE.U32.AND P0, PT, RZ, UR4, PT ;  /* 0x00000004ff007c0c */ /* 0x002fc8000bf05070 */
[----:B------:R-:W-:-:S13]  /*73b0*/  ISETP.NE.AND.EX P0, PT, RZ, UR5, PT, P0 ;  /* 0x00000005ff007c0c */ /* 0x000fda000bf05300 */
[----:B------:R-:W-:Y:S05]  /*73c0*/  @!P0 EXIT ;  /* 0x000000000000894d */ /* 0x000fea0003800000 */
[----:B------:R-:W-:Y:S05]  /*73d0*/  BRA `(.L_x_114) ;  /* 0x0000000000087947 */ /* 0x000fea0003800000 */
.L_x_113:
[----:B------:R-:W-:-:S13]  /*73e0*/  FSETP.NEU.AND P0, PT, R49, RZ, PT ;  /* 0x000000ff3100720b */ /* 0x000fda0003f0d000 */
[----:B------:R-:W-:Y:S05]  /*73f0*/  @!P0 EXIT ;  /* 0x000000000000894d */ /* 0x000fea0003800000 */
.L_x_114:
[----:B------:R-:W-:Y:S05]  /*7400*/  BSYNC.RECONVERGENT B0 ;  /* 0x0000000000007941 */ /* 0x000fea0003800200 */
.L_x_111:
[----:B------:R-:W-:Y:S01]  /*7410*/  ULEA UR4, UR49, UR48, 0x3 ;  /* 0x0000003031047291 */ /* 0x000fe2000f8e18ff */
[----:B------:R-:W-:-:S04]  /*7420*/  DEPBAR.LE SB0, 0x0 ;  /* 0x000080000000791a */ /* 0x000fc80000000000 */
[----:B------:R-:W-:-:S04]  /*7430*/  UIADD3 UR4, UPT, UPT, UR4, 0x58, URZ ;  /* 0x0000005804047890 */ /* 0x000fc8000fffe0ff */
[----:B------:R-:W-:-:S09]  /*7440*/  UPRMT UR4, UR37, 0x654, UR4 ;  /* 0x0000065425047896 */ /* 0x000fd20008000004 */
[----:B------:R-:W-:Y:S01]  /*7450*/  SYNCS.ARRIVE.TRANS64.RED.A1T0 RZ, [UR4], RZ ;  /* 0x000000ffffff79a7 */ /* 0x000fe20008100404 */
[----:B------:R-:W-:Y:S05]  /*7460*/  EXIT ;  /* 0x000000000000794d */ /* 0x000fea0003800000 */
.L_x_19:
[----:B--2---:R2:W1:Y:S02]  /*7470*/  SYNCS.PHASECHK.TRANS64.TRYWAIT P0, [R2+URZ+0xf0], R3 ;  /* 0x0000f003020075a7 */ /* 0x00446400080011ff */
[----:B-1----:R-:W-:Y:S05]  /*7480*/  @!P0 NANOSLEEP.SYNCS 0x989680 ;  /* 0x009896800000895d */ /* 0x002fea0003900000 */
[----:B------:R-:W1:Y:S02]  /*7490*/  @!P0 SYNCS.PHASECHK.TRANS64 P0, [R2+URZ+0xf0], R3 ;  /* 0x0000f003020085a7 */ /* 0x000e6400080010ff */
[----:B-1----:R-:W-:Y:S05]  /*74a0*/  @!P0 BRA `(.L_x_19) ;  /* 0xfffffffc00f08947 */ /* 0x002fea000383ffff */
[----:B------:R-:W-:Y:S05]  /*74b0*/  BRA `(.L_x_115) ;  /* 0xffffffa000407947 */ /* 0x000fea000383ffff */
.L_x_22:
[----:B-1----:R-:W-:-:S07]  /*74c0*/  MOV R2, UR33 ;  /* 0x0000002100027c02 */ /* 0x002fce0008000f00 */
.L_x_116:
[----:B-1----:R1:W2:Y:S02]  /*74d0*/  SYNCS.PHASECHK.TRANS64.TRYWAIT P0, [R2+URZ+0x20], R4 ;  /* 0x00002004020075a7 */ /* 0x0022a400080011ff */
[----:B--2---:R-:W-:Y:S05]  /*74e0*/  @!P0 NANOSLEEP.SYNCS 0x989680 ;  /* 0x009896800000895d */ /* 0x004fea0003900000 */
[----:B------:R-:W2:Y:S02]  /*74f0*/  @!P0 SYNCS.PHASECHK.TRANS64 P0, [R2+URZ+0x20], R4 ;  /* 0x00002004020085a7 */ /* 0x000ea400080010ff */
[----:B--2---:R-:W-:Y:S05]  /*7500*/  @!P0 BRA `(.L_x_116) ;  /* 0xfffffffc00f08947 */ /* 0x004fea000383ffff */
[----:B------:R-:W-:Y:S05]  /*7510*/  BRA `(.L_x_21) ;  /* 0xffffffa000907947 */ /* 0x000fea000383ffff */
.L_x_28:
[----:B-1----:R-:W-:-:S07]  /*7520*/  MOV R2, UR17 ;  /* 0x0000001100027c02 */ /* 0x002fce0008000f00 */
.L_x_117:
[----:B-1----:R1:W2:Y:S02]  /*7530*/  SYNCS.PHASECHK.TRANS64.TRYWAIT P0, [R2+URZ+0x20], R4 ;  /* 0x00002004020075a7 */ /* 0x0022a400080011ff */
[----:B--2---:R-:W-:Y:S05]  /*7540*/  @!P0 NANOSLEEP.SYNCS 0x989680 ;  /* 0x009896800000895d */ /* 0x004fea0003900000 */
[----:B------:R-:W2:Y:S02]  /*7550*/  @!P0 SYNCS.PHASECHK.TRANS64 P0, [R2+URZ+0x20], R4 ;  /* 0x00002004020085a7 */ /* 0x000ea400080010ff */
[----:B--2---:R-:W-:Y:S05]  /*7560*/  @!P0 BRA `(.L_x_117) ;  /* 0xfffffffc00f08947 */ /* 0x004fea000383ffff */
[----:B------:R-:W-:Y:S05]  /*7570*/  BRA `(.L_x_27) ;  /* 0xffffffa400387947 */ /* 0x000fea000383ffff */
.L_x_32:
[----:B-1----:R1:W2:Y:S02]  /*7580*/  SYNCS.PHASECHK.TRANS64.TRYWAIT P0, [R2+URZ+0x80], R3 ;  /* 0x00008003020075a7 */ /* 0x0022a400080011ff */
[----:B--2---:R-:W-:Y:S05]  /*7590*/  @!P0 NANOSLEEP.SYNCS 0x989680 ;  /* 0x009896800000895d */ /* 0x004fea0003900000 */
[----:B------:R-:W2:Y:S02]  /*75a0*/  @!P0 SYNCS.PHASECHK.TRANS64 P0, [R2+URZ+0x80], R3 ;  /* 0x00008003020085a7 */ /* 0x000ea400080010ff */
[----:B--2---:R-:W-:Y:S05]  /*75b0*/  @!P0 BRA `(.L_x_32) ;  /* 0xfffffffc00f08947 */ /* 0x004fea000383ffff */
[----:B------:R-:W-:Y:S05]  /*75c0*/  BRA `(.L_x_118) ;  /* 0xffffffa400c87947 */ /* 0x000fea000383ffff */
.L_x_36:
[----:B----4-:R-:W-:-:S07]  /*75d0*/  MOV R0, UR5 ;  /* 0x0000000500007c02 */ /* 0x010fce0008000f00 */
.L_x_119:
[----:B-1----:R1:W2:Y:S02]  /*75e0*/  SYNCS.PHASECHK.TRANS64.TRYWAIT P0, [R0+URZ], R2 ;  /* 0x00000002000075a7 */ /* 0x0022a400080011ff */
[----:B--2---:R-:W-:Y:S05]  /*75f0*/  @!P0 NANOSLEEP.SYNCS 0x989680 ;  /* 0x009896800000895d */ /* 0x004fea0003900000 */
[----:B------:R-:W2:Y:S02]  /*7600*/  @!P0 SYNCS.PHASECHK.TRANS64 P0, [R0+URZ], R2 ;  /* 0x00000002000085a7 */ /* 0x000ea400080010ff */
[----:B--2---:R-:W-:Y:S05]  /*7610*/  @!P0 BRA `(.L_x_119) ;  /* 0xfffffffc00f08947 */ /* 0x004fea000383ffff */
[----:B------:R-:W-:Y:S05]  /*7620*/  BRA `(.L_x_120) ;  /* 0xffffffac00387947 */ /* 0x000fea000383ffff */
.L_x_37:
[----:B----4-:R-:W-:-:S07]  /*7630*/  MOV R0, UR5 ;  /* 0x0000000500007c02 */ /* 0x010fce0008000f00 */
.L_x_121:
[----:B-1----:R1:W2:Y:S02]  /*7640*/  SYNCS.PHASECHK.TRANS64.TRYWAIT P0, [R0+URZ], R3 ;  /* 0x00000003000075a7 */ /* 0x0022a400080011ff */
[----:B--2---:R-:W-:Y:S05]  /*7650*/  @!P0 NANOSLEEP.SYNCS 0x989680 ;  /* 0x009896800000895d */ /* 0x004fea0003900000 */
[----:B------:R-:W2:Y:S02]  /*7660*/  @!P0 SYNCS.PHASECHK.TRANS64 P0, [R0+URZ], R3 ;  /* 0x00000003000085a7 */ /* 0x000ea400080010ff */
[----:B--2---:R-:W-:Y:S05]  /*7670*/  @!P0 BRA `(.L_x_121) ;  /* 0xfffffffc00f08947 */ /* 0x004fea000383ffff */
[----:B------:R-:W-:Y:S05]  /*7680*/  BRA `(.L_x_122) ;  /* 0xffffffac00447947 */ /* 0x000fea000383ffff */
.L_x_38:
[----:B----4-:R-:W-:-:S07]  /*7690*/  MOV R0, UR5 ;  /* 0x0000000500007c02 */ /* 0x010fce0008000f00 */
.L_x_123:
[----:B-1----:R1:W2:Y:S02]  /*76a0*/  SYNCS.PHASECHK.TRANS64.TRYWAIT P0, [R0+URZ], R3 ;  /* 0x00000003000075a7 */ /* 0x0022a400080011ff */
[----:B--2---:R-:W-:Y:S05]  /*76b0*/  @!P0 NANOSLEEP.SYNCS 0x989680 ;  /* 0x009896800000895d */ /* 0x004fea0003900000 */
[----:B------:R-:W2:Y:S02]  /*76c0*/  @!P0 SYNCS.PHASECHK.TRANS64 P0, [R0+URZ], R3 ;  /* 0x00000003000085a7 */ /* 0x000ea400080010ff */
[----:B--2---:R-:W-:Y:S05]  /*76d0*/  @!P0 BRA `(.L_x_123) ;  /* 0xfffffffc00f08947 */ /* 0x004fea000383ffff */
[----:B------:R-:W-:Y:S05]  /*76e0*/  BRA `(.L_x_124) ;  /* 0xffffffac00507947 */ /* 0x000fea000383ffff */
.L_x_41:
[----:B-1----:R1:W2:Y:S02]  /*76f0*/  SYNCS.PHASECHK.TRANS64.TRYWAIT P0, [R0+URZ+0xe0], R4 ;  /* 0x0000e004000075a7 */ /* 0x0022a400080011ff */
[----:B--2---:R-:W-:Y:S05]  /*7700*/  @!P0 NANOSLEEP.SYNCS 0x989680 ;  /* 0x009896800000895d */ /* 0x004fea0003900000 */
[----:B------:R-:W2:Y:S02]  /*7710*/  @!P0 SYNCS.PHASECHK.TRANS64 P0, [R0+URZ+0xe0], R4 ;  /* 0x0000e004000085a7 */ /* 0x000ea400080010ff */
[----:B--2---:R-:W-:Y:S05]  /*7720*/  @!P0 BRA `(.L_x_41) ;  /* 0xfffffffc00f08947 */ /* 0x004fea000383ffff */
[----:B------:R-:W-:Y:S05]  /*7730*/  BRA `(.L_x_125) ;  /* 0xffffffac00ac7947 */ /* 0x000fea000383ffff */
.L_x_42:
[----:B------:R-:W-:-:S07]  /*7740*/  MOV R0, UR5 ;  /* 0x0000000500007c02 */ /* 0x000fce0008000f00 */
.L_x_126:
[----:B-1----:R1:W2:Y:S02]  /*7750*/  SYNCS.PHASECHK.TRANS64.TRYWAIT P0, [R0+URZ+0x90], R5 ;  /* 0x00009005000075a7 */ /* 0x0022a400080011ff */
[----:B--2---:R-:W-:Y:S05]  /*7760*/  @!P0 NANOSLEEP.SYNCS 0x989680 ;  /* 0x009896800000895d */ /* 0x004fea0003900000 */
[----:B------:R-:W2:Y:S02]  /*7770*/  @!P0 SYNCS.PHASECHK.TRANS64 P0, [R0+URZ+0x90], R5 ;  /* 0x00009005000085a7 */ /* 0x000ea400080010ff */
[----:B--2---:R-:W-:Y:S05]  /*7780*/  @!P0 BRA `(.L_x_126) ;  /* 0xfffffffc00f08947 */ /* 0x004fea000383ffff */
[----:B------:R-:W-:Y:S05]  /*7790*/  BRA `(.L_x_127) ;  /* 0xffffffac00bc7947 */ /* 0x000fea000383ffff */
.L_x_43:
[----:B-1----:R1:W2:Y:S02]  /*77a0*/  SYNCS.PHASECHK.TRANS64.TRYWAIT P1, [R0+URZ+0x80], R4 ;  /* 0x00008004000075a7 */ /* 0x0022a400080211ff */
[----:B--2---:R-:W-:Y:S05]  /*77b0*/  @!P1 NANOSLEEP.SYNCS 0x989680 ;  /* 0x009896800000995d */ /* 0x004fea0003900000 */
[----:B------:R-:W2:Y:S02]  /*77c0*/  @!P1 SYNCS.PHASECHK.TRANS64 P1, [R0+URZ+0x80], R4 ;  /* 0x00008004000095a7 */ /* 0x000ea400080210ff */
[----:B--2---:R-:W-:Y:S05]  /*77d0*/  @!P1 BRA `(.L_x_43) ;  /* 0xfffffffc00f09947 */ /* 0x004fea000383ffff */
[----:B------:R-:W-:Y:S05]  /*77e0*/  BRA `(.L_x_128) ;  /* 0xffffffac00ec7947 */ /* 0x000fea000383ffff */
.L_x_46:
[----:B------:R-:W-:-:S07]  /*77f0*/  MOV R0, UR5 ;  /* 0x0000000500007c02 */ /* 0x000fce0008000f00 */
.L_x_129:
[----:B-1----:R1:W2:Y:S02]  /*7800*/  SYNCS.PHASECHK.TRANS64.TRYWAIT P0, [R0+URZ+0x90], R2 ;  /* 0x00009002000075a7 */ /* 0x0022a400080011ff */
[----:B--2---:R-:W-:Y:S05]  /*7810*/  @!P0 NANOSLEEP.SYNCS 0x989680 ;  /* 0x009896800000895d */ /* 0x004fea0003900000 */
[----:B------:R-:W2:Y:S02]  /*7820*/  @!P0 SYNCS.PHASECHK.TRANS64 P0, [R0+URZ+0x90], R2 ;  /* 0x00009002000085a7 */ /* 0x000ea400080010ff */
[----:B--2---:R-:W-:Y:S05]  /*7830*/  @!P0 BRA `(.L_x_129) ;  /* 0xfffffffc00f08947 */ /* 0x004fea000383ffff */
[----:B------:R-:W-:Y:S05]  /*7840*/  BRA `(.L_x_45) ;  /* 0xffffffb000407947 */ /* 0x000fea000383ffff */
.L_x_53:
[----:B-1----:R1:W2:Y:S02]  /*7850*/  SYNCS.PHASECHK.TRANS64.TRYWAIT P1, [R0+URZ+0x80], R2 ;  /* 0x00008002000075a7 */ /* 0x0022a400080211ff */
[----:B--2---:R-:W-:Y:S05]  /*7860*/  @!P1 NANOSLEEP.SYNCS 0x989680 ;  /* 0x009896800000995d */ /* 0x004fea0003900000 */
[----:B------:R-:W2:Y:S02]  /*7870*/  @!P1 SYNCS.PHASECHK.TRANS64 P1, [R0+URZ+0x80], R2 ;  /* 0x00008002000095a7 */ /* 0x000ea400080210ff */
[----:B--2---:R-:W-:Y:S05]  /*7880*/  @!P1 BRA `(.L_x_53) ;  /* 0xfffffffc00f09947 */ /* 0x004fea000383ffff */
[----:B------:R-:W-:Y:S05]  /*7890*/  BRA `(.L_x_130) ;  /* 0xffffffb400b07947 */ /* 0x000fea000383ffff */
.L_x_54:
[----:B------:R-:W-:-:S07]  /*78a0*/  MOV R2, UR7 ;  /* 0x0000000700027c02 */ /* 0x000fce0008000f00 */
.L_x_131:
[----:B-1----:R1:W2:Y:S02]  /*78b0*/  SYNCS.PHASECHK.TRANS64.TRYWAIT P0, [R2+URZ+0xc0], R0 ;  /* 0x0000c000020075a7 */ /* 0x0022a400080011ff */
[----:B--2---:R-:W-:Y:S05]  /*78c0*/  @!P0 NANOSLEEP.SYNCS 0x989680 ;  /* 0x009896800000895d */ /* 0x004fea0003900000 */
[----:B------:R-:W2:Y:S02]  /*78d0*/  @!P0 SYNCS.PHASECHK.TRANS64 P0, [R2+URZ+0xc0], R0 ;  /* 0x0000c000020085a7 */ /* 0x000ea400080010ff */
[----:B--2---:R-:W-:Y:S05]  /*78e0*/  @!P0 BRA `(.L_x_131) ;  /* 0xfffffffc00f08947 */ /* 0x004fea000383ffff */
[----:B------:R-:W-:Y:S05]  /*78f0*/  BRA `(.L_x_132) ;  /* 0xffffffb400e87947 */ /* 0x000fea000383ffff */
.L_x_57:
[----:B------:R-:W-:Y:S07]  /*7900*/  MOV R0, UR6 ;  /* 0x0000000600007c02 */ /* 0x000fee0008000f00 */
.L_x_133:
[----:B-1----:R1:W2:Y:S02]  /*7910*/  SYNCS.PHASECHK.TRANS64.TRYWAIT P0, [R0+URZ], R2 ;  /* 0x00000002000075a7 */ /* 0x0022a400080011ff */
[----:B--2---:R-:W-:Y:S05]  /*7920*/  @!P0 NANOSLEEP.SYNCS 0x989680 ;  /* 0x009896800000895d */ /* 0x004fea0003900000 */
[----:B------:R-:W2:Y:S02]  /*7930*/  @!P0 SYNCS.PHASECHK.TRANS64 P0, [R0+URZ], R2 ;  /* 0x00000002000085a7 */ /* 0x000ea400080010ff */
[----:B--2---:R-:W-:Y:S05]  /*7940*/  @!P0 BRA `(.L_x_133) ;  /* 0xfffffffc00f08947 */ /* 0x004fea000383ffff */
[----:B------:R-:W-:Y:S05]  /*7950*/  BRA `(.L_x_56) ;  /* 0xffffffb800047947 */ /* 0x000fea000383ffff */
.L_x_60:
[----:B------:R-:W-:-:S07]  /*7960*/  MOV R0, UR6 ;  /* 0x0000000600007c02 */ /* 0x000fce0008000f00 */
.L_x_134:
[----:B--2---:R2:W4:Y:S02]  /*7970*/  SYNCS.PHASECHK.TRANS64.TRYWAIT P0, [R0+URZ], R2 ;  /* 0x00000002000075a7 */ /* 0x00452400080011ff */
[----:B----4-:R-:W-:Y:S05]  /*7980*/  @!P0 NANOSLEEP.SYNCS 0x989680 ;  /* 0x009896800000895d */ /* 0x010fea0003900000 */
[----:B------:R-:W4:Y:S02]  /*7990*/  @!P0 SYNCS.PHASECHK.TRANS64 P0, [R0+URZ], R2 ;  /* 0x00000002000085a7 */ /* 0x000f2400080010ff */
[----:B----4-:R-:W-:Y:S05]  /*79a0*/  @!P0 BRA `(.L_x_134) ;  /* 0xfffffffc00f08947 */ /* 0x010fea000383ffff */
[----:B------:R-:W-:Y:S05]  /*79b0*/  BRA `(.L_x_135) ;  /* 0xffffffb800e07947 */ /* 0x000fea000383ffff */
.L_x_61:
[----:B------:R-:W-:-:S07]  /*79c0*/  MOV R0, UR6 ;  /* 0x0000000600007c02 */ /* 0x000fce0008000f00 */
.L_x_136:
[----:B-1----:R1:W2:Y:S02]  /*79d0*/  SYNCS.PHASECHK.TRANS64.TRYWAIT P0, [R0+URZ], R3 ;  /* 0x00000003000075a7 */ /* 0x0022a400080011ff */
[----:B--2---:R-:W-:Y:S05]  /*79e0*/  @!P0 NANOSLEEP.SYNCS 0x989680 ;  /* 0x009896800000895d */ /* 0x004fea0003900000 */
[----:B------:R-:W2:Y:S02]  /*79f0*/  @!P0 SYNCS.PHASECHK.TRANS64 P0, [R0+URZ], R3 ;  /* 0x00000003000085a7 */ /* 0x000ea400080010ff */
[----:B--2---:R-:W-:Y:S05]  /*7a00*/  @!P0 BRA `(.L_x_136) ;  /* 0xfffffffc00f08947 */ /* 0x004fea000383ffff */
[----:B------:R-:W-:Y:S05]  /*7a10*/  BRA `(.L_x_137) ;  /* 0xffffffb800ec7947 */ /* 0x000fea000383ffff */
.L_x_62:
[----:B------:R-:W-:-:S07]  /*7a20*/  MOV R0, UR6 ;  /* 0x0000000600007c02 */ /* 0x000fce0008000f00 */
.L_x_138:
[----:B-1----:R1:W2:Y:S02]  /*7a30*/  SYNCS.PHASECHK.TRANS64.TRYWAIT P0, [R0+URZ], R3 ;  /* 0x00000003000075a7 */ /* 0x0022a400080011ff */
[----:B--2---:R-:W-:Y:S05]  /*7a40*/  @!P0 NANOSLEEP.SYNCS 0x989680 ;  /* 0x009896800000895d */ /* 0x004fea0003900000 */
[----:B------:R-:W2:Y:S02]  /*7a50*/  @!P0 SYNCS.PHASECHK.TRANS64 P0, [R0+URZ], R3 ;  /* 0x00000003000085a7 */ /* 0x000ea400080010ff */
[----:B--2---:R-:W-:Y:S05]  /*7a60*/  @!P0 BRA `(.L_x_138) ;  /* 0xfffffffc00f08947 */ /* 0x004fea000383ffff */
[----:B------:R-:W-:Y:S05]  /*7a70*/  BRA `(.L_x_139) ;  /* 0xffffffb800f87947 */ /* 0x000fea000383ffff */
.L_x_63:
[----:B-1----:R-:W-:-:S07]  /*7a80*/  MOV R0, UR7 ;  /* 0x0000000700007c02 */ /* 0x002fce0008000f00 */
.L_x_140:
[----:B-1----:R1:W2:Y:S02]  /*7a90*/  SYNCS.PHASECHK.TRANS64.TRYWAIT P0, [R0+URZ], R2 ;  /* 0x00000002000075a7 */ /* 0x0022a400080011ff */
[----:B--2---:R-:W-:Y:S05]  /*7aa0*/  @!P0 NANOSLEEP.SYNCS 0x989680 ;  /* 0x009896800000895d */ /* 0x004fea0003900000 */
[----:B------:R-:W2:Y:S02]  /*7ab0*/  @!P0 SYNCS.PHASECHK.TRANS64 P0, [R0+URZ], R2 ;  /* 0x00000002000085a7 */ /* 0x000ea400080010ff */
[----:B--2---:R-:W-:Y:S05]  /*7ac0*/  @!P0 BRA `(.L_x_140) ;  /* 0xfffffffc00f08947 */ /* 0x004fea000383ffff */
[----:B------:R-:W-:Y:S05]  /*7ad0*/  BRA `(.L_x_141) ;  /* 0xffffffbc00047947 */ /* 0x000fea000383ffff */
.L_x_68:
[----:B--2---:R2:W3:Y:S02]  /*7ae0*/  SYNCS.PHASECHK.TRANS64.TRYWAIT P0, [R0+URZ+0x80], R2 ;  /* 0x00008002000075a7 */ /* 0x0044e400080011ff */
[----:B---3--:R-:W-:Y:S05]  /*7af0*/  @!P0 NANOSLEEP.SYNCS 0x989680 ;  /* 0x009896800000895d */ /* 0x008fea0003900000 */
[----:B------:R-:W3:Y:S02]  /*7b00*/  @!P0 SYNCS.PHASECHK.TRANS64 P0, [R0+URZ+0x80], R2 ;  /* 0x00008002000085a7 */ /* 0x000ee400080010ff */
[----:B---3--:R-:W-:Y:S05]  /*7b10*/  @!P0 BRA `(.L_x_68) ;  /* 0xfffffffc00f08947 */ /* 0x008fea000383ffff */
[----:B------:R-:W-:Y:S05]  /*7b20*/  BRA `(.L_x_142) ;  /* 0xffffffc000007947 */ /* 0x000fea000383ffff */
.L_x_71:
[----:B------:R-:W-:Y:S07]  /*7b30*/  MOV R0, UR7 ;  /* 0x0000000700007c02 */ /* 0x000fee0008000f00 */
.L_x_143:
[----:B--2---:R2:W3:Y:S02]  /*7b40*/  SYNCS.PHASECHK.TRANS64.TRYWAIT P0, [R0+URZ+0x78], R2 ;  /* 0x00007802000075a7 */ /* 0x0044e400080011ff */
[----:B---3--:R-:W-:Y:S05]  /*7b50*/  @!P0 NANOSLEEP.SYNCS 0x989680 ;  /* 0x009896800000895d */ /* 0x008fea0003900000 */
[----:B------:R-:W3:Y:S02]  /*7b60*/  @!P0 SYNCS.PHASECHK.TRANS64 P0, [R0+URZ+0x78], R2 ;  /* 0x00007802000085a7 */ /* 0x000ee400080010ff */
[----:B---3--:R-:W-:Y:S05]  /*7b70*/  @!P0 BRA `(.L_x_143) ;  /* 0xfffffffc00f08947 */ /* 0x008fea000383ffff */
[----:B------:R-:W-:Y:S05]  /*7b80*/  BRA `(.L_x_70) ;  /* 0xffffffc000e07947 */ /* 0x000fea000383ffff */
.L_x_74:
[----:B------:R-:W-:Y:S07]  /*7b90*/  MOV R0, UR15 ;  /* 0x0000000f00007c02 */ /* 0x000fee0008000f00 */
.L_x_144:
[----:B-1----:R1:W2:Y:S02]  /*7ba0*/  SYNCS.PHASECHK.TRANS64.TRYWAIT P0, [R0+URZ+0x58], R9 ;  /* 0x00005809000075a7 */ /* 0x0022a400080011ff */
[----:B--2---:R-:W-:Y:S05]  /*7bb0*/  @!P0 NANOSLEEP.SYNCS 0x989680 ;  /* 0x009896800000895d */ /* 0x004fea0003900000 */
[----:B------:R-:W2:Y:S02]  /*7bc0*/  @!P0 SYNCS.PHASECHK.TRANS64 P0, [R0+URZ+0x58], R9 ;  /* 0x00005809000085a7 */ /* 0x000ea400080010ff */
[----:B--2---:R-:W-:Y:S05]  /*7bd0*/  @!P0 BRA `(.L_x_144) ;  /* 0xfffffffc00f08947 */ /* 0x004fea000383ffff */
[----:B------:R-:W-:Y:S05]  /*7be0*/  BRA `(.L_x_145) ;  /* 0xffffffc400587947 */ /* 0x000fea000383ffff */
.L_x_75:
[----:B------:R-:W-:Y:S07]  /*7bf0*/  MOV R0, UR13 ;  /* 0x0000000d00007c02 */ /* 0x000fee0008000f00 */
.L_x_146:
[----:B-1----:R1:W2:Y:S02]  /*7c00*/  SYNCS.PHASECHK.TRANS64.TRYWAIT P0, [R0+URZ+0x58], R14 ;  /* 0x0000580e000075a7 */ /* 0x0022a400080011ff */
[----:B--2---:R-:W-:Y:S05]  /*7c10*/  @!P0 NANOSLEEP.SYNCS 0x989680 ;  /* 0x009896800000895d */ /* 0x004fea0003900000 */
[----:B------:R-:W2:Y:S02]  /*7c20*/  @!P0 SYNCS.PHASECHK.TRANS64 P0, [R0+URZ+0x58], R14 ;  /* 0x0000580e000085a7 */ /* 0x000ea400080010ff */
[----:B--2---:R-:W-:Y:S05]  /*7c30*/  @!P0 BRA `(.L_x_146) ;  /* 0xfffffffc00f08947 */ /* 0x004fea000383ffff */
[----:B------:R-:W-:Y:S05]  /*7c40*/  BRA `(.L_x_147) ;  /* 0xffffffc400f87947 */ /* 0x000fea000383ffff */
.L_x_77:
[----:B------:R-:W-:-:S07]  /*7c50*/  MOV R0, UR4 ;  /* 0x0000000400007c02 */ /* 0x000fce0008000f00 */
.L_x_148:
[----:B-1----:R1:W3:Y:S02]  /*7c60*/  SYNCS.PHASECHK.TRANS64.TRYWAIT P0, [R0+URZ], R2 ;  /* 0x00000002000075a7 */ /* 0x0022e400080011ff */
[----:B---3--:R-:W-:Y:S05]  /*7c70*/  @!P0 NANOSLEEP.SYNCS 0x989680 ;  /* 0x009896800000895d */ /* 0x008fea0003900000 */
[----:B------:R-:W3:Y:S02]  /*7c80*/  @!P0 SYNCS.PHASECHK.TRANS64 P0, [R0+URZ], R2 ;  /* 0x00000002000085a7 */ /* 0x000ee400080010ff */
[----:B---3--:R-:W-:Y:S05]  /*7c90*/  @!P0 BRA `(.L_x_148) ;  /* 0xfffffffc00f08947 */ /* 0x008fea000383ffff */
[----:B------:R-:W-:Y:S05]  /*7ca0*/  BRA `(.L_x_149) ;  /* 0xffffffc800847947 */ /* 0x000fea000383ffff */
.L_x_78:
[----:B------:R-:W-:-:S07]  /*7cb0*/  MOV R0, UR4 ;  /* 0x0000000400007c02 */ /* 0x000fce0008000f00 */
.L_x_150:
[----:B-1----:R1:W3:Y:S02]  /*7cc0*/  SYNCS.PHASECHK.TRANS64.TRYWAIT P0, [R0+URZ], R2 ;  /* 0x00000002000075a7 */ /* 0x0022e400080011ff */
[----:B---3--:R-:W-:Y:S05]  /*7cd0*/  @!P0 NANOSLEEP.SYNCS 0x989680 ;  /* 0x009896800000895d */ /* 0x008fea0003900000 */
[----:B------:R-:W3:Y:S02]  /*7ce0*/  @!P0 SYNCS.PHASECHK.TRANS64 P0, [R0+URZ], R2 ;  /* 0x00000002000085a7 */ /* 0x000ee400080010ff */
[----:B---3--:R-:W-:Y:S05]  /*7cf0*/  @!P0 BRA `(.L_x_150) ;  /* 0xfffffffc00f08947 */ /* 0x008fea000383ffff */
[----:B------:R-:W-:Y:S05]  /*7d00*/  BRA `(.L_x_151) ;  /* 0xffffffc800907947 */ /* 0x000fea000383ffff */
.L_x_80:
[----:B--2---:R2:W4:Y:S02]  /*7d10*/  SYNCS.PHASECHK.TRANS64.TRYWAIT P0, [R0+URZ+0x80], R2 ;  /* 0x00008002000075a7 */ /* 0x00452400080011ff */
[----:B----4-:R-:W-:Y:S05]  /*7d20*/  @!P0 NANOSLEEP.SYNCS 0x989680 ;  /* 0x009896800000895d */ /* 0x010fea0003900000 */
[----:B------:R-:W4:Y:S02]  /*7d30*/  @!P0 SYNCS.PHASECHK.TRANS64 P0, [R0+URZ+0x80], R2 ;  /* 0x00008002000085a7 */ /* 0x000f2400080010ff */
[----:B----4-:R-:W-:Y:S05]  /*7d40*/  @!P0 BRA `(.L_x_80) ;  /* 0xfffffffc00f08947 */ /* 0x010fea000383ffff */
[----:B------:R-:W-:Y:S05]  /*7d50*/  BRA `(.L_x_152) ;  /* 0xffffffcc00747947 */ /* 0x000fea000383ffff */
.L_x_90:
[----:B-1----:R1:W3:Y:S02]  /*7d60*/  SYNCS.PHASECHK.TRANS64.TRYWAIT P1, [R0+URZ+0x40], R3 ;  /* 0x00004003000075a7 */ /* 0x0022e400080211ff */
[----:B---3--:R-:W-:Y:S05]  /*7d70*/  @!P1 NANOSLEEP.SYNCS 0x989680 ;  /* 0x009896800000995d */ /* 0x008fea0003900000 */
[----:B------:R-:W3:Y:S02]  /*7d80*/  @!P1 SYNCS.PHASECHK.TRANS64 P1, [R0+URZ+0x40], R3 ;  /* 0x00004003000095a7 */ /* 0x000ee400080210ff */
[----:B---3--:R-:W-:Y:S05]  /*7d90*/  @!P1 BRA `(.L_x_90) ;  /* 0xfffffffc00f09947 */ /* 0x008fea000383ffff */
[----:B------:R-:W-:Y:S05]  /*7da0*/  BRA `(.L_x_89) ;  /* 0xffffffd800a47947 */ /* 0x000fea000383ffff */
.L_x_92:
[----:B-1----:R1:W4:Y:S02]  /*7db0*/  SYNCS.PHASECHK.TRANS64.TRYWAIT P0, [R73+URZ+0xa0], R2 ;  /* 0x0000a002490075a7 */ /* 0x00232400080011ff */
[----:B----4-:R-:W-:Y:S05]  /*7dc0*/  @!P0 NANOSLEEP.SYNCS 0x989680 ;  /* 0x009896800000895d */ /* 0x010fea0003900000 */
[----:B------:R-:W4:Y:S02]  /*7dd0*/  @!P0 SYNCS.PHASECHK.TRANS64 P0, [R73+URZ+0xa0], R2 ;  /* 0x0000a002490085a7 */ /* 0x000f2400080010ff */
[----:B----4-:R-:W-:Y:S05]  /*7de0*/  @!P0 BRA `(.L_x_92) ;  /* 0xfffffffc00f08947 */ /* 0x010fea000383ffff */
[----:B------:R-:W-:Y:S05]  /*7df0*/  BRA `(.L_x_91) ;  /* 0xffffffd800dc7947 */ /* 0x000fea000383ffff */
.L_x_103:
[----:B--2---:R2:W4:Y:S02]  /*7e00*/  SYNCS.PHASECHK.TRANS64.TRYWAIT P0, [R2+URZ+0x40], R107 ;  /* 0x0000406b020075a7 */ /* 0x00452400080011ff */
[----:B----4-:R-:W-:Y:S05]  /*7e10*/  @!P0 NANOSLEEP.SYNCS 0x989680 ;  /* 0x009896800000895d */ /* 0x010fea0003900000 */
[----:B------:R-:W4:Y:S02]  /*7e20*/  @!P0 SYNCS.PHASECHK.TRANS64 P0, [R2+URZ+0x40], R107 ;  /* 0x0000406b020085a7 */ /* 0x000f2400080010ff */
[----:B----4-:R-:W-:Y:S05]  /*7e30*/  @!P0 BRA `(.L_x_103) ;  /* 0xfffffffc00f08947 */ /* 0x010fea000383ffff */
[----:B------:R-:W-:Y:S05]  /*7e40*/  BRA `(.L_x_102) ;  /* 0xffffffe400c47947 */ /* 0x000fea000383ffff */
        .weak           $__internal_0_$__cuda_sm10x_tcgen05_guardrail_trap_col_being_dealloced_not_returned_by_alloc
        .type           $__internal_0_$__cuda_sm10x_tcgen05_guardrail_trap_col_being_dealloced_not_returned_by_alloc,@function
        .size           $__internal_0_$__cuda_sm10x_tcgen05_guardrail_trap_col_being_dealloced_not_returned_by_alloc,($__internal_1_$__cuda_sm10x_tcgen05_guardrail_trap_phase_invalid_during_alloc - $__internal_0_$__cuda_sm10x_tcgen05_guardrail_trap_col_being_dealloced_not_returned_by_alloc)
$__internal_0_$__cuda_sm10x_tcgen05_guardrail_trap_col_being_dealloced_not_returned_by_alloc:
[----:B------:R-:W-:Y:S05]  /*7e50*/  BPT.TRAP 0x1 ;  /* 0x000000040000795c */ /* 0x000fea0000300000 */
[----:B------:R-:W-:-:S04]  /*7e60*/  HFMA2 R3, -RZ, RZ, 0, 0 ;  /* 0x00000000ff037431 */ /* 0x000fc800000001ff */
[----:B------:R-:W-:Y:S05]  /*7e70*/  RET.REL.NODEC R2 `(_ZN7cutlass13device_kernelINS_4gemm6kernel13GemmUniversalIN4cute5tupleIJiiiiEEENS1_10collective13CollectiveMmaINS1_35MainloopSm100TmaUmmaWarpSpecializedILi4ELi2ELi4ENS5_IJNS4_1CILi1EEESB_SB_EEEEENS5_IJNSA_ILi128EEENSA_ILi64EEESF_EEENS_10bfloat16_tENS5_IJlSB_lEEESH_SI_NS4_8TiledMMAINS4_8MMA_AtomIJNS4_20SM100_MMA_F16BF16_SSISH_SH_fLi128ELi64ELNS4_4UMMA5MajorE0ELSN_0ELNSM_7ScaleInE0ELSO_0EEEEEENS4_6LayoutISC_NS5_IJNSA_ILi0EEESS_SS_EEEEENS5_IJNS4_10UnderscoreESV_SV_EEEEENS4_13SM90_TMA_LOADENS4_14ComposedLayoutINS4_7SwizzleILi3ELi4ELi3EEENS4_18smem_ptr_flag_bitsILi16EEENSR_INS5_IJNSA_ILi8EEESF_EEENS5_IJSF_SB_EEEEEEEvNS4_8identityESY_S18_vS19_EENS_8epilogue10collective18CollectiveEpilogueINS1B_23Sm100TmaWarpSpecializedILi3ELi2ELi32ELb1ELb0EEEJSG_NS5_IJNSR_ISE_SB_EENSR_INSA_ILi32EEESB_EEEEESH_SI_SH_SI_NS1B_6fusion15FusionCallbacksIS1F_NS1K_17LinearCombinationISH_fSH_fLNS_15FloatRoundStyleE2EEESG_S1J_JEEENS4_5SM1004TMEM4LOAD26SM100_TMEM_LOAD_32dp32b32xESY_NSZ_INS10_ILi2ELi4ELi3EEES13_NSR_INS5_IJS14_S1H_EEENS5_IJS1H_SB_EEEEEEENS4_39AutoVectorizingCopyWithAssumedAlignmentILi128EEENS4_14SM90_TMA_STOREES1Y_S20_S20_EEEvvEEEEvNT_6ParamsE) ;  /* 0xffffff8002607950 */ /* 0x000fea0003c3ffff */
        .weak           $__internal_1_$__cuda_sm10x_tcgen05_guardrail_trap_phase_invalid_during_alloc
        .type           $__internal_1_$__cuda_sm10x_tcgen05_guardrail_trap_phase_invalid_during_alloc,@function
        .size           $__internal_1_$__cuda_sm10x_tcgen05_guardrail_trap_phase_invalid_during_alloc,($__internal_2_$__cuda_sm10x_tcgen05_guardrail_trap_unallocated_columns_being_dealloced - $__internal_1_$__cuda_sm10x_tcgen05_guardrail_trap_phase_invalid_during_alloc)
$__internal_1_$__cuda_sm10x_tcgen05_guardrail_trap_phase_invalid_during_alloc:
[----:B------:R-:W-:Y:S05]  /*7e80*/  BPT.TRAP 0x1 ;  /* 0x000000040000795c */ /* 0x000fea0000300000 */
[----:B------:R-:W-:-:S04]  /*7e90*/  MOV R3, 0x0 ;  /* 0x0000000000037802 */ /* 0x000fc80000000f00 */
[----:B------:R-:W-:Y:S05]  /*7ea0*/  RET.REL.NODEC R2 `(_ZN7cutlass13device_kernelINS_4gemm6kernel13GemmUniversalIN4cute5tupleIJiiiiEEENS1_10collective13CollectiveMmaINS1_35MainloopSm100TmaUmmaWarpSpecializedILi4ELi2ELi4ENS5_IJNS4_1CILi1EEESB_SB_EEEEENS5_IJNSA_ILi128EEENSA_ILi64EEESF_EEENS_10bfloat16_tENS5_IJlSB_lEEESH_SI_NS4_8TiledMMAINS4_8MMA_AtomIJNS4_20SM100_MMA_F16BF16_SSISH_SH_fLi128ELi64ELNS4_4UMMA5MajorE0ELSN_0ELNSM_7ScaleInE0ELSO_0EEEEEENS4_6LayoutISC_NS5_IJNSA_ILi0EEESS_SS_EEEEENS5_IJNS4_10UnderscoreESV_SV_EEEEENS4_13SM90_TMA_LOADENS4_14ComposedLayoutINS4_7SwizzleILi3ELi4ELi3EEENS4_18smem_ptr_flag_bitsILi16EEENSR_INS5_IJNSA_ILi8EEESF_EEENS5_IJSF_SB_EEEEEEEvNS4_8identityESY_S18_vS19_EENS_8epilogue10collective18CollectiveEpilogueINS1B_23Sm100TmaWarpSpecializedILi3ELi2ELi32ELb1ELb0EEEJSG_NS5_IJNSR_ISE_SB_EENSR_INSA_ILi32EEESB_EEEEESH_SI_SH_SI_NS1B_6fusion15FusionCallbacksIS1F_NS1K_17LinearCombinationISH_fSH_fLNS_15FloatRoundStyleE2EEESG_S1J_JEEENS4_5SM1004TMEM4LOAD26SM100_TMEM_LOAD_32dp32b32xESY_NSZ_INS10_ILi2ELi4ELi3EEES13_NSR_INS5_IJS14_S1H_EEENS5_IJS1H_SB_EEEEEEENS4_39AutoVectorizingCopyWithAssumedAlignmentILi128EEENS4_14SM90_TMA_STOREES1Y_S20_S20_EEEvvEEEEvNT_6ParamsE) ;  /* 0xffffff8002547950 */ /* 0x000fea0003c3ffff */
        .weak           $__internal_2_$__cuda_sm10x_tcgen05_guardrail_trap_unallocated_columns_being_dealloced
        .type           $__internal_2_$__cuda_sm10x_tcgen05_guardrail_trap_unallocated_columns_being_dealloced,@function
        .size           $__internal_2_$__cuda_sm10x_tcgen05_guardrail_trap_unallocated_columns_being_dealloced,(.L_x_154 - $__internal_2_$__cuda_sm10x_tcgen05_guardrail_trap_unallocated_columns_being_dealloced)
$__internal_2_$__cuda_sm10x_tcgen05_guardrail_trap_unallocated_columns_being_dealloced:
[----:B------:R-:W-:Y:S05]  /*7eb0*/  BPT.TRAP 0x1 ;  /* 0x000000040000795c */ /* 0x000fea0000300000 */
[----:B------:R-:W-:-:S04]  /*7ec0*/  HFMA2 R3, -RZ, RZ, 0, 0 ;  /* 0x00000000ff037431 */ /* 0x000fc800000001ff */
[----:B------:R-:W-:Y:S05]  /*7ed0*/  RET.REL.NODEC R2 `(_ZN7cutlass13device_kernelINS_4gemm6kernel13GemmUniversalIN4cute5tupleIJiiiiEEENS1_10collective13CollectiveMmaINS1_35MainloopSm100TmaUmmaWarpSpecializedILi4ELi2ELi4ENS5_IJNS4_1CILi1EEESB_SB_EEEEENS5_IJNSA_ILi128EEENSA_ILi64EEESF_EEENS_10bfloat16_tENS5_IJlSB_lEEESH_SI_NS4_8TiledMMAINS4_8MMA_AtomIJNS4_20SM100_MMA_F16BF16_SSISH_SH_fLi128ELi64ELNS4_4UMMA5MajorE0ELSN_0ELNSM_7ScaleInE0ELSO_0EEEEEENS4_6LayoutISC_NS5_IJNSA_ILi0EEESS_SS_EEEEENS5_IJNS4_10UnderscoreESV_SV_EEEEENS4_13SM90_TMA_LOADENS4_14ComposedLayoutINS4_7SwizzleILi3ELi4ELi3EEENS4_18smem_ptr_flag_bitsILi16EEENSR_INS5_IJNSA_ILi8EEESF_EEENS5_IJSF_SB_EEEEEEEvNS4_8identityESY_S18_vS19_EENS_8epilogue10collective18CollectiveEpilogueINS1B_23Sm100TmaWarpSpecializedILi3ELi2ELi32ELb1ELb0EEEJSG_NS5_IJNSR_ISE_SB_EENSR_INSA_ILi32EEESB_EEEEESH_SI_SH_SI_NS1B_6fusion15FusionCallbacksIS1F_NS1K_17LinearCombinationISH_fSH_fLNS_15FloatRoundStyleE2EEESG_S1J_JEEENS4_5SM1004TMEM4LOAD26SM100_TMEM_LOAD_32dp32b32xESY_NSZ_INS10_ILi2ELi4ELi3EEES13_NSR_INS5_IJS14_S1H_EEENS5_IJS1H_SB_EEEEEEENS4_39AutoVectorizingCopyWithAssumedAlignmentILi128EEENS4_14SM90_TMA_STOREES1Y_S20_S20_EEEvvEEEEvNT_6ParamsE) ;  /* 0xffffff8002487950 */ /* 0x000fea0003c3ffff */
.L_x_153:
[----:B------:R-:W-:-:S00]  /*7ee0*/  BRA `(.L_x_153) ;  /* 0xfffffffc00fc7947 */ /* 0x000fc0000383ffff */
[----:B------:R-:W-:-:S00]  /*7ef0*/  NOP ;  /* 0x0000000000007918 */ /* 0x000fc00000000000 */
        /* <DEDUP_REMOVED lines=8> */
.L_x_154:


//--------------------- .nv.global.init           --------------------------
	.section	.nv.global.init,"aw",@progbits
.nv.global.init:
	.type		$str$27,@object
	.size		$str$27,($str$28 - $str$27)
$str$27:
        /*0000*/ 	.byte	0x28, 0x61, 0x64, 0x64, 0x72, 0x65, 0x73, 0x73, 0x20, 0x26, 0x20, 0x6d, 0x61, 0x73, 0x6b, 0x29
        /*0010*/ 	.byte	0x20, 0x3d, 0x3d, 0x20, 0x30, 0x00
	.type		$str$28,@object
	.size		$str$28,($str$26 - $str$28)
$str$28:
        /*0016*/ 	.byte	0x2f, 0x74, 0x6d, 0x70, 0x2f, 0x63, 0x75, 0x74, 0x6c, 0x61, 0x73, 0x73, 0x5f, 0x73, 0x77, 0x65
        /*0026*/ 	.byte	0x65, 0x70, 0x5f, 0x73, 0x72, 0x63, 0x2f, 0x69, 0x6e, 0x63, 0x6c, 0x75, 0x64, 0x65, 0x2f, 0x63
        /*0036*/ 	.byte	0x75, 0x74, 0x65, 0x2f, 0x70, 0x6f, 0x69, 0x6e, 0x74, 0x65, 0x72, 0x5f, 0x66, 0x6c, 0x61, 0x67
        /*0046*/ 	.byte	0x67, 0x65, 0x64, 0x2e, 0x68, 0x70, 0x70, 0x00
	.type		$str$26,@object
	.size		$str$26,($str$25 - $str$26)
$str$26:
        /*004e*/ 	.byte	0x2f, 0x74, 0x6d, 0x70, 0x2f, 0x63, 0x75, 0x74, 0x6c, 0x61, 0x73, 0x73, 0x5f, 0x73, 0x77, 0x65
        /*005e*/ 	.byte	0x65, 0x70, 0x5f, 0x73, 0x72, 0x63, 0x2f, 0x69, 0x6e, 0x63, 0x6c, 0x75, 0x64, 0x65, 0x2f, 0x63
        /*006e*/ 	.byte	0x75, 0x74, 0x65, 0x2f, 0x61, 0x74, 0x6f, 0x6d, 0x2f, 0x63, 0x6f, 0x70, 0x79, 0x5f, 0x74, 0x72
        /*007e*/ 	.byte	0x61, 0x69, 0x74, 0x73, 0x5f, 0x73, 0x6d, 0x31, 0x30, 0x30, 0x2e, 0x68, 0x70, 0x70, 0x00
	.type		$str$25,@object
	.size		$str$25,(__unnamed_1 - $str$25)
$str$25:
        /*008d*/ 	.byte	0x28, 0x28, 0x75, 0x69, 0x6e, 0x74, 0x33, 0x32, 0x5f, 0x74, 0x28, 0x74, 0x68, 0x72, 0x65, 0x61
        /*009d*/ 	.byte	0x64, 0x49, 0x64, 0x78, 0x2e, 0x78, 0x29, 0x20, 0x2f, 0x20, 0x33, 0x32, 0x29, 0x20, 0x25, 0x20
        /*00ad*/ 	.byte	0x34, 0x29, 0x20, 0x3d, 0x3d, 0x20, 0x28, 0x28, 0x28, 0x74, 0x6d, 0x65, 0x6d, 0x5f, 0x61, 0x64
        /*00bd*/ 	.byte	0x64, 0x72, 0x20, 0x3e, 0x3e, 0x20, 0x31, 0x36, 0x29, 0x20, 0x2f, 0x20, 0x33, 0x32, 0x29, 0x20
        /*00cd*/ 	.byte	0x25, 0x20, 0x34, 0x29, 0x00
	.type		__unnamed_1,@object
	.size		__unnamed_1,(__unnamed_2 - __unnamed_1)
__unnamed_1:
        /*00d2*/ 	.byte	0x61, 0x75, 0x74, 0x6f, 0x20, 0x63, 0x75, 0x74, 0x65, 0x3a, 0x3a, 0x61, 0x73, 0x5f, 0x70, 0x6f
        /* <DEDUP_REMOVED lines=24> */
        /*0262*/ 	.byte	0x34, 0x30, 0x39, 0x36, 0x3e, 0x3e, 0x3e, 0x3e, 0x5d, 0x00
	.type		__unnamed_2,@object
	.size		__unnamed_2,(.L_2 - __unnamed_2)
__unnamed_2:
        /* <DEDUP_REMOVED lines=42> */
        /*050c*/ 	.byte	0x3e, 0x3e, 0x5d, 0x00
.L_2:


//--------------------- .nv.shared._ZN7cutlass13device_kernelINS_4gemm6kernel13GemmUniversalIN4cute5tupleIJiiiiEEENS1_10collective13CollectiveMmaINS1_35MainloopSm100TmaUmmaWarpSpecializedILi4ELi2ELi4ENS5_IJNS4_1CILi1EEESB_SB_EEEEENS5_IJNSA_ILi128EEENSA_ILi64EEESF_EEENS_10bfloat16_tENS5_IJlSB_lEEESH_SI_NS4_8TiledMMAINS4_8MMA_AtomIJNS4_20SM100_MMA_F16BF16_SSISH_SH_fLi128ELi64ELNS4_4UMMA5MajorE0ELSN_0ELNSM_7ScaleInE0ELSO_0EEEEEENS4_6LayoutISC_NS5_IJNSA_ILi0EEESS_SS_EEEEENS5_IJNS4_10UnderscoreESV_SV_EEEEENS4_13SM90_TMA_LOADENS4_14ComposedLayoutINS4_7SwizzleILi3ELi4ELi3EEENS4_18smem_ptr_flag_bitsILi16EEENSR_INS5_IJNSA_ILi8EEESF_EEENS5_IJSF_SB_EEEEEEEvNS4_8identityESY_S18_vS19_EENS_8epilogue10collective18CollectiveEpilogueINS1B_23Sm100TmaWarpSpecializedILi3ELi2ELi32ELb1ELb0EEEJSG_NS5_IJNSR_ISE_SB_EENSR_INSA_ILi32EEESB_EEEEESH_SI_SH_SI_NS1B_6fusion15FusionCallbacksIS1F_NS1K_17LinearCombinationISH_fSH_fLNS_15FloatRoundStyleE2EEESG_S1J_JEEENS4_5SM1004TMEM4LOAD26SM100_TMEM_LOAD_32dp32b32xESY_NSZ_INS10_ILi2ELi4ELi3EEES13_NSR_INS5_IJS14_S1H_EEENS5_IJS1H_SB_EEEEEEENS4_39AutoVectorizingCopyWithAssumedAlignmentILi128EEENS4_14SM90_TMA_STOREES1Y_S20_S20_EEEvvEEEEvNT_6ParamsE --------------------------
	.section	.nv.shared._ZN7cutlass13device_kernelINS_4gemm6kernel13GemmUniversalIN4cute5tupleIJiiiiEEENS1_10collective13CollectiveMmaINS1_35MainloopSm100TmaUmmaWarpSpecializedILi4ELi2ELi4ENS5_IJNS4_1CILi1EEESB_SB_EEEEENS5_IJNSA_ILi128EEENSA_ILi64EEESF_EEENS_10bfloat16_tENS5_IJlSB_lEEESH_SI_NS4_8TiledMMAINS4_8MMA_AtomIJNS4_20SM100_MMA_F16BF16_SSISH_SH_fLi128ELi64ELNS4_4UMMA5MajorE0ELSN_0ELNSM_7ScaleInE0ELSO_0EEEEEENS4_6LayoutISC_NS5_IJNSA_ILi0EEESS_SS_EEEEENS5_IJNS4_10UnderscoreESV_SV_EEEEENS4_13SM90_TMA_LOADENS4_14ComposedLayoutINS4_7SwizzleILi3ELi4ELi3EEENS4_18smem_ptr_flag_bitsILi16EEENSR_INS5_IJNSA_ILi8EEESF_EEENS5_IJSF_SB_EEEEEEEvNS4_8identityESY_S18_vS19_EENS_8epilogue10collective18CollectiveEpilogueINS1B_23Sm100TmaWarpSpecializedILi3ELi2ELi32ELb1ELb0EEEJSG_NS5_IJNSR_ISE_SB_EENSR_INSA_ILi32EEESB_EEEEESH_SI_SH_SI_NS1B_6fusion15FusionCallbacksIS1F_NS1K_17LinearCombinationISH_fSH_fLNS_15FloatRoundStyleE2EEESG_S1J_JEEENS4_5SM1004TMEM4LOAD26SM100_TMEM_LOAD_32dp32b32xESY_NSZ_INS10_ILi2ELi4ELi3EEES13_NSR_INS5_IJS14_S1H_EEENS5_IJS1H_SB_EEEEEEENS4_39AutoVectorizingCopyWithAssumedAlignmentILi128EEENS4_14SM90_TMA_STOREES1Y_S20_S20_EEEvvEEEEvNT_6ParamsE,"aw",@nobits
	.sectionflags	@""
	.align	16
	.zero		1024


//--------------------- .nv.shared.reserved.0     --------------------------
	.section	.nv.shared.reserved.0,"aw",@nobits
	.weak		__nv_reservedSMEM_offset_0_alias
	.size		__nv_reservedSMEM_offset_0_alias, 0, 64
	.other		__nv_reservedSMEM_offset_0_alias,@"STO_CUDA_RESERVED_SHARED STV_DEFAULT"
__nv_reservedSMEM_offset_0_alias:
	.zero		0
.nv.shared.reserved.0:
	.zero		64
	.weak		__nv_reservedSMEM_tcgen05_partition
	.type		__nv_reservedSMEM_tcgen05_partition,@object
	.size		__nv_reservedSMEM_tcgen05_partition,(.L_0 - __nv_reservedSMEM_tcgen05_partition)
__nv_reservedSMEM_tcgen05_partition:
	.zero		32
.L_0:


//--------------------- .nv.global                --------------------------
	.section	.nv.global,"aw",@nobits
.nv.global:
	.type		_ZN40_INTERNAL_f8eecf26_4_k_cu_0a5e6c4a_300454cute1_E,@object
	.size		_ZN40_INTERNAL_f8eecf26_4_k_cu_0a5e6c4a_300454cute1_E,(_ZN40_INTERNAL_f8eecf26_4_k_cu_0a5e6c4a_300454cuda3std3__45__cpo6cbeginE - _ZN40_INTERNAL_f8eecf26_4_k_cu_0a5e6c4a_300454cute1_E)
_ZN40_INTERNAL_f8eecf26_4_k_cu_0a5e6c4a_300454cute1_E:
	.zero		1
	.type		_ZN40_INTERNAL_f8eecf26_4_k_cu_0a5e6c4a_300454cuda3std3__45__cpo6cbeginE,@object
	.size		_ZN40_INTERNAL_f8eecf26_4_k_cu_0a5e6c4a_300454cuda3std3__45__cpo6cbeginE,(_ZN40_INTERNAL_f8eecf26_4_k_cu_0a5e6c4a_300454cuda3std3__48in_placeE - _ZN40_INTERNAL_f8eecf26_4_k_cu_0a5e6c4a_300454cuda3std3__45__cpo6cbeginE)
_ZN40_INTERNAL_f8eecf26_4_k_cu_0a5e6c4a_300454cuda3std3__45__cpo6cbeginE:
	.zero		1
	.type		_ZN40_INTERNAL_f8eecf26_4_k_cu_0a5e6c4a_300454cuda3std3__48in_placeE,@object
	.size		_ZN40_INTERNAL_f8eecf26_4_k_cu_0a5e6c4a_300454cuda3std3__48in_placeE,(_ZN40_INTERNAL_f8eecf26_4_k_cu_0a5e6c4a_300454cuda3std6ranges3__45__cpo9iter_moveE - _ZN40_INTERNAL_f8eecf26_4_k_cu_0a5e6c4a_300454cuda3std3__48in_placeE)
_ZN40_INTERNAL_f8eecf26_4_k_cu_0a5e6c4a_300454cuda3std3__48in_placeE:
	.zero		1
	.type		_ZN40_INTERNAL_f8eecf26_4_k_cu_0a5e6c4a_300454cuda3std6ranges3__45__cpo9iter_moveE,@object
	.size		_ZN40_INTERNAL_f8eecf26_4_k_cu_0a5e6c4a_300454cuda3std6ranges3__45__cpo9iter_moveE,(_ZN40_INTERNAL_f8eecf26_4_k_cu_0a5e6c4a_300454cuda3std3__45__cpo5beginE - _ZN40_INTERNAL_f8eecf26_4_k_cu_0a5e6c4a_300454cuda3std6ranges3__45__cpo9iter_moveE)
_ZN40_INTERNAL_f8eecf26_4_k_cu_0a5e6c4a_300454cuda3std6ranges3__45__cpo9iter_moveE:
	.zero		1
	.type		_ZN40_INTERNAL_f8eecf26_4_k_cu_0a5e6c4a_300454cuda3std3__45__cpo5beginE,@object
	.size		_ZN40_INTERNAL_f8eecf26_4_k_cu_0a5e6c4a_300454cuda3std3__45__cpo5beginE,(_ZN40_INTERNAL_f8eecf26_4_k_cu_0a5e6c4a_300454cuda3std3__442_GLOBAL__N__f8eecf26_4_k_cu_0a5e6c4a_300456ignoreE - _ZN40_INTERNAL_f8eecf26_4_k_cu_0a5e6c4a_300454cuda3std3__45__cpo5beginE)
_ZN40_INTERNAL_f8eecf26_4_k_cu_0a5e6c4a_300454cuda3std3__45__cpo5beginE:
	.zero		1
	.type		_ZN40_INTERNAL_f8eecf26_4_k_cu_0a5e6c4a_300454cuda3std3__442_GLOBAL__N__f8eecf26_4_k_cu_0a5e6c4a_300456ignoreE,@object
	.size		_ZN40_INTERNAL_f8eecf26_4_k_cu_0a5e6c4a_300454cuda3std3__442_GLOBAL__N__f8eecf26_4_k_cu_0a5e6c4a_300456ignoreE,(_ZN40_INTERNAL_f8eecf26_4_k_cu_0a5e6c4a_300454cute7productE - _ZN40_INTERNAL_f8eecf26_4_k_cu_0a5e6c4a_300454cuda3std3__442_GLOBAL__N__f8eecf26_4_k_cu_0a5e6c4a_300456ignoreE)
_ZN40_INTERNAL_f8eecf26_4_k_cu_0a5e6c4a_300454cuda3std3__442_GLOBAL__N__f8eecf26_4_k_cu_0a5e6c4a_300456ignoreE:
	.zero		1
	.type		_ZN40_INTERNAL_f8eecf26_4_k_cu_0a5e6c4a_300454cute7productE,@object
	.size		_ZN40_INTERNAL_f8eecf26_4_k_cu_0a5e6c4a_300454cute7productE,(_ZN40_INTERNAL_f8eecf26_4_k_cu_0a5e6c4a_300454cuda3std3__45__cpo3endE - _ZN40_INTERNAL_f8eecf26_4_k_cu_0a5e6c4a_300454cute7productE)
_ZN40_INTERNAL_f8eecf26_4_k_cu_0a5e6c4a_300454cute7productE:
	.zero		1
	.type		_ZN40_INTERNAL_f8eecf26_4_k_cu_0a5e6c4a_300454cuda3std3__45__cpo3endE,@object
	.size		_ZN40_INTERNAL_f8eecf26_4_k_cu_0a5e6c4a_300454cuda3std3__45__cpo3endE,(_ZN40_INTERNAL_f8eecf26_4_k_cu_0a5e6c4a_300454cuda3std3__419piecewise_constructE - _ZN40_INTERNAL_f8eecf26_4_k_cu_0a5e6c4a_300454cuda3std3__45__cpo3endE)
_ZN40_INTERNAL_f8eecf26_4_k_cu_0a5e6c4a_300454cuda3std3__45__cpo3endE:
	.zero		1
	.type		_ZN40_INTERNAL_f8eecf26_4_k_cu_0a5e6c4a_300454cuda3std3__419piecewise_constructE,@object
	.size		_ZN40_INTERNAL_f8eecf26_4_k_cu_0a5e6c4a_300454cuda3std3__419piecewise_constructE,(_ZN40_INTERNAL_f8eecf26_4_k_cu_0a5e6c4a_300454cuda3std3__45__cpo4cendE - _ZN40_INTERNAL_f8eecf26_4_k_cu_0a5e6c4a_300454cuda3std3__419piecewise_constructE)
_ZN40_INTERNAL_f8eecf26_4_k_cu_0a5e6c4a_300454cuda3std3__419piecewise_constructE:
	.zero		1
	.type		_ZN40_INTERNAL_f8eecf26_4_k_cu_0a5e6c4a_300454cuda3std3__45__cpo4cendE,@object
	.size		_ZN40_INTERNAL_f8eecf26_4_k_cu_0a5e6c4a_300454cuda3std3__45__cpo4cendE,(_ZN40_INTERNAL_f8eecf26_4_k_cu_0a5e6c4a_300454cuda3std6ranges3__45__cpo4swapE - _ZN40_INTERNAL_f8eecf26_4_k_cu_0a5e6c4a_300454cuda3std3__45__cpo4cendE)
_ZN40_INTERNAL_f8eecf26_4_k_cu_0a5e6c4a_300454cuda3std3__45__cpo4cendE:
	.zero		1
	.type		_ZN40_INTERNAL_f8eecf26_4_k_cu_0a5e6c4a_300454cuda3std6ranges3__45__cpo4swapE,@object
	.size		_ZN40_INTERNAL_f8eecf26_4_k_cu_0a5e6c4a_300454cuda3std6ranges3__45__cpo4swapE,(.L_10 - _ZN40_INTERNAL_f8eecf26_4_k_cu_0a5e6c4a_300454cuda3std6ranges3__45__cpo4swapE)
_ZN40_INTERNAL_f8eecf26_4_k_cu_0a5e6c4a_300454cuda3std6ranges3__45__cpo4swapE:
	.zero		1
.L_10:


//--------------------- .nv.constant0._ZN7cutlass13device_kernelINS_4gemm6kernel13GemmUniversalIN4cute5tupleIJiiiiEEENS1_10collective13CollectiveMmaINS1_35MainloopSm100TmaUmmaWarpSpecializedILi4ELi2ELi4ENS5_IJNS4_1CILi1EEESB_SB_EEEEENS5_IJNSA_ILi128EEENSA_ILi64EEESF_EEENS_10bfloat16_tENS5_IJlSB_lEEESH_SI_NS4_8TiledMMAINS4_8MMA_AtomIJNS4_20SM100_MMA_F16BF16_SSISH_SH_fLi128ELi64ELNS4_4UMMA5MajorE0ELSN_0ELNSM_7ScaleInE0ELSO_0EEEEEENS4_6LayoutISC_NS5_IJNSA_ILi0EEESS_SS_EEEEENS5_IJNS4_10UnderscoreESV_SV_EEEEENS4_13SM90_TMA_LOADENS4_14ComposedLayoutINS4_7SwizzleILi3ELi4ELi3EEENS4_18smem_ptr_flag_bitsILi16EEENSR_INS5_IJNSA_ILi8EEESF_EEENS5_IJSF_SB_EEEEEEEvNS4_8identityESY_S18_vS19_EENS_8epilogue10collective18CollectiveEpilogueINS1B_23Sm100TmaWarpSpecializedILi3ELi2ELi32ELb1ELb0EEEJSG_NS5_IJNSR_ISE_SB_EENSR_INSA_ILi32EEESB_EEEEESH_SI_SH_SI_NS1B_6fusion15FusionCallbacksIS1F_NS1K_17LinearCombinationISH_fSH_fLNS_15FloatRoundStyleE2EEESG_S1J_JEEENS4_5SM1004TMEM4LOAD26SM100_TMEM_LOAD_32dp32b32xESY_NSZ_INS10_ILi2ELi4ELi3EEES13_NSR_INS5_IJS14_S1H_EEENS5_IJS1H_SB_EEEEEEENS4_39AutoVectorizingCopyWithAssumedAlignmentILi128EEENS4_14SM90_TMA_STOREES1Y_S20_S20_EEEvvEEEEvNT_6ParamsE --------------------------
	.section	.nv.constant0._ZN7cutlass13device_kernelINS_4gemm6kernel13GemmUniversalIN4cute5tupleIJiiiiEEENS1_10collective13CollectiveMmaINS1_35MainloopSm100TmaUmmaWarpSpecializedILi4ELi2ELi4ENS5_IJNS4_1CILi1EEESB_SB_EEEEENS5_IJNSA_ILi128EEENSA_ILi64EEESF_EEENS_10bfloat16_tENS5_IJlSB_lEEESH_SI_NS4_8TiledMMAINS4_8MMA_AtomIJNS4_20SM100_MMA_F16BF16_SSISH_SH_fLi128ELi64ELNS4_4UMMA5MajorE0ELSN_0ELNSM_7ScaleInE0ELSO_0EEEEEENS4_6LayoutISC_NS5_IJNSA_ILi0EEESS_SS_EEEEENS5_IJNS4_10UnderscoreESV_SV_EEEEENS4_13SM90_TMA_LOADENS4_14ComposedLayoutINS4_7SwizzleILi3ELi4ELi3EEENS4_18smem_ptr_flag_bitsILi16EEENSR_INS5_IJNSA_ILi8EEESF_EEENS5_IJSF_SB_EEEEEEEvNS4_8identityESY_S18_vS19_EENS_8epilogue10collective18CollectiveEpilogueINS1B_23Sm100TmaWarpSpecializedILi3ELi2ELi32ELb1ELb0EEEJSG_NS5_IJNSR_ISE_SB_EENSR_INSA_ILi32EEESB_EEEEESH_SI_SH_SI_NS1B_6fusion15FusionCallbacksIS1F_NS1K_17LinearCombinationISH_fSH_fLNS_15FloatRoundStyleE2EEESG_S1J_JEEENS4_5SM1004TMEM4LOAD26SM100_TMEM_LOAD_32dp32b32xESY_NSZ_INS10_ILi2ELi4ELi3EEES13_NSR_INS5_IJS14_S1H_EEENS5_IJS1H_SB_EEEEEEENS4_39AutoVectorizingCopyWithAssumedAlignmentILi128EEENS4_14SM90_TMA_STOREES1Y_S20_S20_EEEvvEEEEvNT_6ParamsE,"a",@progbits
	.sectionflags	@""
	.align	4
.nv.constant0._ZN7cutlass13device_kernelINS_4gemm6kernel13GemmUniversalIN4cute5tupleIJiiiiEEENS1_10collective13CollectiveMmaINS1_35MainloopSm100TmaUmmaWarpSpecializedILi4ELi2ELi4ENS5_IJNS4_1CILi1EEESB_SB_EEEEENS5_IJNSA_ILi128EEENSA_ILi64EEESF_EEENS_10bfloat16_tENS5_IJlSB_lEEESH_SI_NS4_8TiledMMAINS4_8MMA_AtomIJNS4_20SM100_MMA_F16BF16_SSISH_SH_fLi128ELi64ELNS4_4UMMA5MajorE0ELSN_0ELNSM_7ScaleInE0ELSO_0EEEEEENS4_6LayoutISC_NS5_IJNSA_ILi0EEESS_SS_EEEEENS5_IJNS4_10UnderscoreESV_SV_EEEEENS4_13SM90_TMA_LOADENS4_14ComposedLayoutINS4_7SwizzleILi3ELi4ELi3EEENS4_18smem_ptr_flag_bitsILi16EEENSR_INS5_IJNSA_ILi8EEESF_EEENS5_IJSF_SB_EEEEEEEvNS4_8identityESY_S18_vS19_EENS_8epilogue10collective18CollectiveEpilogueINS1B_23Sm100TmaWarpSpecializedILi3ELi2ELi32ELb1ELb0EEEJSG_NS5_IJNSR_ISE_SB_EENSR_INSA_ILi32EEESB_EEEEESH_SI_SH_SI_NS1B_6fusion15FusionCallbacksIS1F_NS1K_17LinearCombinationISH_fSH_fLNS_15FloatRoundStyleE2EEESG_S1J_JEEENS4_5SM1004TMEM4LOAD26SM100_TMEM_LOAD_32dp32b32xESY_NSZ_INS10_ILi2ELi4ELi3EEES13_NSR_INS5_IJS14_S1H_EEENS5_IJS1H_SB_EEEEEEENS4_39AutoVectorizingCopyWithAssumedAlignmentILi128EEENS4_14SM90_TMA_STOREES1Y_S20_S20_EEEvvEEEEvNT_6ParamsE:
	.zero		2944


//--------------------- SYMBOLS --------------------------

	.type		.nv.reservedSmem.offset0,@object
	.size		.nv.reservedSmem.offset0,0x4
	.type		.nv.reservedSmem.cap,@object
	.size		.nv.reservedSmem.cap,0x4
	.type		__assertfail,@function
